	.target	sm_90a

	.elftype	@"ET_EXEC"


//--------------------- .note.nv.tkinfo           --------------------------
	.section	.note.nv.tkinfo,"",@"SHT_NOTE"
	.sectionflags	@"SHF_NOTE_NV_TKINFO"
	.tkinfo
        /*0018*/ 	.word	0x00000002
        /*0030*/ 	.string	""
        /*0030*/ 	.string	"ptxas"
        /*0030*/ 	.string	"Cuda compilation tools, release 13.0, V13.0.88"
        /*0030*/ 	.string	"Build cuda_13.0.r13.0/compiler.36424714_0"
        /*0030*/ 	.string	"-arch sm_90a -m 64 "



//--------------------- .note.nv.cuinfo           --------------------------
	.section	.note.nv.cuinfo,"",@"SHT_NOTE"
	.sectionflags	@"SHF_NOTE_NV_CUINFO"
        /*0018*/ 	.short	0x0002
        /*001a*/ 	.short	0x005a
        /*001c*/ 	.short	0x0082
	.zero		2


//--------------------- .nv.info                  --------------------------
	.section	.nv.info,"",@"SHT_CUDA_INFO"
	.align	4


	//----- nvinfo : EIATTR_REGCOUNT
	.align		4
        /*0000*/ 	.byte	0x04, 0x2f
        /*0002*/ 	.short	(.L_29 - .L_28)
	.align		4
.L_28:
        /*0004*/ 	.word	index@(_ZN2at6native13im2col_kernelIdEEvlPKT_llllllllllllPS2_)
        /*0008*/ 	.word	0x00000038


	//----- nvinfo : EIATTR_FRAME_SIZE
	.align		4
.L_29:
        /*000c*/ 	.byte	0x04, 0x11
        /*000e*/ 	.short	(.L_31 - .L_30)
	.align		4
.L_30:
        /*0010*/ 	.word	index@($__internal_6_$__cuda_sm20_div_s64)
        /*0014*/ 	.word	0x00000000


	//----- nvinfo : EIATTR_FRAME_SIZE
	.align		4
.L_31:
        /*0018*/ 	.byte	0x04, 0x11
        /*001a*/ 	.short	(.L_33 - .L_32)
	.align		4
.L_32:
        /*001c*/ 	.word	index@(_ZN2at6native13im2col_kernelIdEEvlPKT_llllllllllllPS2_)
        /*0020*/ 	.word	0x00000000


	//----- nvinfo : EIATTR_REGCOUNT
	.align		4
.L_33:
        /*0024*/ 	.byte	0x04, 0x2f
        /*0026*/ 	.short	(.L_35 - .L_34)
	.align		4
.L_34:
        /*0028*/ 	.word	index@(_ZN2at6native13im2col_kernelIfEEvlPKT_llllllllllllPS2_)
        /*002c*/ 	.word	0x0000003a


	//----- nvinfo : EIATTR_FRAME_SIZE
	.align		4
.L_35:
        /*0030*/ 	.byte	0x04, 0x11
        /*0032*/ 	.short	(.L_37 - .L_36)
	.align		4
.L_36:
        /*0034*/ 	.word	index@($__internal_5_$__cuda_sm20_div_s64)
        /*0038*/ 	.word	0x00000000


	//----- nvinfo : EIATTR_FRAME_SIZE
	.align		4
.L_37:
        /*003c*/ 	.byte	0x04, 0x11
        /*003e*/ 	.short	(.L_39 - .L_38)
	.align		4
.L_38:
        /*0040*/ 	.word	index@(_ZN2at6native13im2col_kernelIfEEvlPKT_llllllllllllPS2_)
        /*0044*/ 	.word	0x00000000


	//----- nvinfo : EIATTR_REGCOUNT
	.align		4
.L_39:
        /*0048*/ 	.byte	0x04, 0x2f
        /*004a*/ 	.short	(.L_41 - .L_40)
	.align		4
.L_40:
        /*004c*/ 	.word	index@(_ZN2at6native13im2col_kernelIN3c107complexIdEEEEvlPKT_llllllllllllPS5_)
        /*0050*/ 	.word	0x00000038


	//----- nvinfo : EIATTR_FRAME_SIZE
	.align		4
.L_41:
        /*0054*/ 	.byte	0x04, 0x11
        /*0056*/ 	.short	(.L_43 - .L_42)
	.align		4
.L_42:
        /*0058*/ 	.word	index@($__internal_4_$__cuda_sm20_div_s64)
        /*005c*/ 	.word	0x00000000


	//----- nvinfo : EIATTR_FRAME_SIZE
	.align		4
.L_43:
        /*0060*/ 	.byte	0x04, 0x11
        /*0062*/ 	.short	(.L_45 - .L_44)
	.align		4
.L_44:
        /*0064*/ 	.word	index@(_ZN2at6native13im2col_kernelIN3c107complexIdEEEEvlPKT_llllllllllllPS5_)
        /*0068*/ 	.word	0x00000000


	//----- nvinfo : EIATTR_REGCOUNT
	.align		4
.L_45:
        /*006c*/ 	.byte	0x04, 0x2f
        /*006e*/ 	.short	(.L_47 - .L_46)
	.align		4
.L_46:
        /*0070*/ 	.word	index@(_ZN2at6native13im2col_kernelIN3c107complexIfEEEEvlPKT_llllllllllllPS5_)
        /*0074*/ 	.word	0x00000036


	//----- nvinfo : EIATTR_FRAME_SIZE
	.align		4
.L_47:
        /*0078*/ 	.byte	0x04, 0x11
        /*007a*/ 	.short	(.L_49 - .L_48)
	.align		4
.L_48:
        /*007c*/ 	.word	index@($__internal_3_$__cuda_sm20_div_s64)
        /*0080*/ 	.word	0x00000000


	//----- nvinfo : EIATTR_FRAME_SIZE
	.align		4
.L_49:
        /*0084*/ 	.byte	0x04, 0x11
        /*0086*/ 	.short	(.L_51 - .L_50)
	.align		4
.L_50:
        /*0088*/ 	.word	index@(_ZN2at6native13im2col_kernelIN3c107complexIfEEEEvlPKT_llllllllllllPS5_)
        /*008c*/ 	.word	0x00000000


	//----- nvinfo : EIATTR_REGCOUNT
	.align		4
.L_51:
        /*0090*/ 	.byte	0x04, 0x2f
        /*0092*/ 	.short	(.L_53 - .L_52)
	.align		4
.L_52:
        /*0094*/ 	.word	index@(_ZN2at6native13im2col_kernelIN3c104HalfEEEvlPKT_llllllllllllPS4_)
        /*0098*/ 	.word	0x0000002c


	//----- nvinfo : EIATTR_FRAME_SIZE
	.align		4
.L_53:
        /*009c*/ 	.byte	0x04, 0x11
        /*009e*/ 	.short	(.L_55 - .L_54)
	.align		4
.L_54:
        /*00a0*/ 	.word	index@($__internal_2_$__cuda_sm20_div_s64)
        /*00a4*/ 	.word	0x00000000


	//----- nvinfo : EIATTR_FRAME_SIZE
	.align		4
.L_55:
        /*00a8*/ 	.byte	0x04, 0x11
        /*00aa*/ 	.short	(.L_57 - .L_56)
	.align		4
.L_56:
        /*00ac*/ 	.word	index@(_ZN2at6native13im2col_kernelIN3c104HalfEEEvlPKT_llllllllllllPS4_)
        /*00b0*/ 	.word	0x00000000


	//----- nvinfo : EIATTR_REGCOUNT
	.align		4
.L_57:
        /*00b4*/ 	.byte	0x04, 0x2f
        /*00b6*/ 	.short	(.L_59 - .L_58)
	.align		4
.L_58:
        /*00b8*/ 	.word	index@(_ZN2at6native13im2col_kernelIN3c108BFloat16EEEvlPKT_llllllllllllPS4_)
        /*00bc*/ 	.word	0x0000002c


	//----- nvinfo : EIATTR_FRAME_SIZE
	.align		4
.L_59:
        /*00c0*/ 	.byte	0x04, 0x11
        /*00c2*/ 	.short	(.L_61 - .L_60)
	.align		4
.L_60:
        /*00c4*/ 	.word	index@($__internal_1_$__cuda_sm20_div_s64)
        /*00c8*/ 	.word	0x00000000


	//----- nvinfo : EIATTR_FRAME_SIZE
	.align		4
.L_61:
        /*00cc*/ 	.byte	0x04, 0x11
        /*00ce*/ 	.short	(.L_63 - .L_62)
	.align		4
.L_62:
        /*00d0*/ 	.word	index@(_ZN2at6native13im2col_kernelIN3c108BFloat16EEEvlPKT_llllllllllllPS4_)
        /*00d4*/ 	.word	0x00000000


	//----- nvinfo : EIATTR_REGCOUNT
	.align		4
.L_63:
        /*00d8*/ 	.byte	0x04, 0x2f
        /*00da*/ 	.short	(.L_65 - .L_64)
	.align		4
.L_64:
        /*00dc*/ 	.word	index@(_ZN2at6native13im2col_kernelIbEEvlPKT_llllllllllllPS2_)
        /*00e0*/ 	.word	0x00000034


	//----- nvinfo : EIATTR_FRAME_SIZE
	.align		4
.L_65:
        /*00e4*/ 	.byte	0x04, 0x11
        /*00e6*/ 	.short	(.L_67 - .L_66)
	.align		4
.L_66:
        /*00e8*/ 	.word	index@($__internal_0_$__cuda_sm20_div_s64)
        /*00ec*/ 	.word	0x00000000


	//----- nvinfo : EIATTR_FRAME_SIZE
	.align		4
.L_67:
        /*00f0*/ 	.byte	0x04, 0x11
        /*00f2*/ 	.short	(.L_69 - .L_68)
	.align		4
.L_68:
        /*00f4*/ 	.word	index@(_ZN2at6native13im2col_kernelIbEEvlPKT_llllllllllllPS2_)
        /*00f8*/ 	.word	0x00000000


	//----- nvinfo : EIATTR_MIN_STACK_SIZE
	.align		4
.L_69:
        /*00fc*/ 	.byte	0x04, 0x12
        /*00fe*/ 	.short	(.L_71 - .L_70)
	.align		4
.L_70:
        /*0100*/ 	.word	index@(_ZN2at6native13im2col_kernelIbEEvlPKT_llllllllllllPS2_)
        /*0104*/ 	.word	0x00000000


	//----- nvinfo : EIATTR_MIN_STACK_SIZE
	.align		4
.L_71:
        /*0108*/ 	.byte	0x04, 0x12
        /*010a*/ 	.short	(.L_73 - .L_72)
	.align		4
.L_72:
        /*010c*/ 	.word	index@(_ZN2at6native13im2col_kernelIN3c108BFloat16EEEvlPKT_llllllllllllPS4_)
        /*0110*/ 	.word	0x00000000


	//----- nvinfo : EIATTR_MIN_STACK_SIZE
	.align		4
.L_73:
        /*0114*/ 	.byte	0x04, 0x12
        /*0116*/ 	.short	(.L_75 - .L_74)
	.align		4
.L_74:
        /*0118*/ 	.word	index@(_ZN2at6native13im2col_kernelIN3c104HalfEEEvlPKT_llllllllllllPS4_)
        /*011c*/ 	.word	0x00000000


	//----- nvinfo : EIATTR_MIN_STACK_SIZE
	.align		4
.L_75:
        /*0120*/ 	.byte	0x04, 0x12
        /*0122*/ 	.short	(.L_77 - .L_76)
	.align		4
.L_76:
        /*0124*/ 	.word	index@(_ZN2at6native13im2col_kernelIN3c107complexIfEEEEvlPKT_llllllllllllPS5_)
        /*0128*/ 	.word	0x00000000


	//----- nvinfo : EIATTR_MIN_STACK_SIZE
	.align		4
.L_77:
        /*012c*/ 	.byte	0x04, 0x12
        /*012e*/ 	.short	(.L_79 - .L_78)
	.align		4
.L_78:
        /*0130*/ 	.word	index@(_ZN2at6native13im2col_kernelIN3c107complexIdEEEEvlPKT_llllllllllllPS5_)
        /*0134*/ 	.word	0x00000000


	//----- nvinfo : EIATTR_MIN_STACK_SIZE
	.align		4
.L_79:
        /*0138*/ 	.byte	0x04, 0x12
        /*013a*/ 	.short	(.L_81 - .L_80)
	.align		4
.L_80:
        /*013c*/ 	.word	index@(_ZN2at6native13im2col_kernelIfEEvlPKT_llllllllllllPS2_)
        /*0140*/ 	.word	0x00000000


	//----- nvinfo : EIATTR_MIN_STACK_SIZE
	.align		4
.L_81:
        /*0144*/ 	.byte	0x04, 0x12
        /*0146*/ 	.short	(.L_83 - .L_82)
	.align		4
.L_82:
        /*0148*/ 	.word	index@(_ZN2at6native13im2col_kernelIdEEvlPKT_llllllllllllPS2_)
        /*014c*/ 	.word	0x00000000
.L_83:


//--------------------- .nv.compat                --------------------------
	.section	.nv.compat,"",@"SHT_CUDA_COMPAT_INFO"
	.align	4
        /*0000*/ 	.byte	0x02, 0x09, 0x01, 0x00, 0x02, 0x02, 0x01, 0x00, 0x02, 0x05, 0x05, 0x00, 0x03, 0x07, 0x01, 0x01
        /*0010*/ 	.byte	0x02, 0x03, 0x00, 0x00, 0x02, 0x06, 0x01, 0x00, 0x04, 0x0b, 0x08, 0x00, 0x00, 0x00, 0x00, 0x00
        /*0020*/ 	.byte	0x00, 0x00, 0x00, 0x00


//--------------------- .nv.info._ZN2at6native13im2col_kernelIbEEvlPKT_llllllllllllPS2_ --------------------------
	.section	.nv.info._ZN2at6native13im2col_kernelIbEEvlPKT_llllllllllllPS2_,"",@"SHT_CUDA_INFO"
	.sectionflags	@""
	.align	4


	//----- nvinfo : EIATTR_CUDA_API_VERSION
	.align		4
        /*0000*/ 	.byte	0x04, 0x37
        /*0002*/ 	.short	(.L_85 - .L_84)
.L_84:
        /*0004*/ 	.word	0x00000082


	//----- nvinfo : EIATTR_KPARAM_INFO
	.align		4
.L_85:
        /*0008*/ 	.byte	0x04, 0x17
        /*000a*/ 	.short	(.L_87 - .L_86)
.L_86:
        /*000c*/ 	.word	0x00000000
        /*0010*/ 	.short	0x000e
        /*0012*/ 	.short	0x0070
        /*0014*/ 	.byte	0x00, 0xf0, 0x21, 0x00


	//----- nvinfo : EIATTR_KPARAM_INFO
	.align		4
.L_87:
        /*0018*/ 	.byte	0x04, 0x17
        /*001a*/ 	.short	(.L_89 - .L_88)
.L_88:
        /*001c*/ 	.word	0x00000000
        /*0020*/ 	.short	0x000d
        /*0022*/ 	.short	0x0068
        /*0024*/ 	.byte	0x00, 0xf0, 0x21, 0x00


	//----- nvinfo : EIATTR_KPARAM_INFO
	.align		4
.L_89:
        /*0028*/ 	.byte	0x04, 0x17
        /*002a*/ 	.short	(.L_91 - .L_90)
.L_90:
        /*002c*/ 	.word	0x00000000
        /*0030*/ 	.short	0x000c
        /*0032*/ 	.short	0x0060
        /*0034*/ 	.byte	0x00, 0xf0, 0x21, 0x00


	//----- nvinfo : EIATTR_KPARAM_INFO
	.align		4
.L_91:
        /*0038*/ 	.byte	0x04, 0x17
        /*003a*/ 	.short	(.L_93 - .L_92)
.L_92:
        /*003c*/ 	.word	0x00000000
        /*0040*/ 	.short	0x000b
        /*0042*/ 	.short	0x0058
        /*0044*/ 	.byte	0x00, 0xf0, 0x21, 0x00


	//----- nvinfo : EIATTR_KPARAM_INFO
	.align		4
.L_93:
        /*0048*/ 	.byte	0x04, 0x17
        /*004a*/ 	.short	(.L_95 - .L_94)
.L_94:
        /*004c*/ 	.word	0x00000000
        /*0050*/ 	.short	0x000a
        /*0052*/ 	.short	0x0050
        /*0054*/ 	.byte	0x00, 0xf0, 0x21, 0x00


	//----- nvinfo : EIATTR_KPARAM_INFO
	.align		4
.L_95:
        /*0058*/ 	.byte	0x04, 0x17
        /*005a*/ 	.short	(.L_97 - .L_96)
.L_96:
        /*005c*/ 	.word	0x00000000
        /*0060*/ 	.short	0x0009
        /*0062*/ 	.short	0x0048
        /*0064*/ 	.byte	0x00, 0xf0, 0x21, 0x00


	//----- nvinfo : EIATTR_KPARAM_INFO
	.align		4
.L_97:
        /*0068*/ 	.byte	0x04, 0x17
        /*006a*/ 	.short	(.L_99 - .L_98)
.L_98:
        /*006c*/ 	.word	0x00000000
        /*0070*/ 	.short	0x0008
        /*0072*/ 	.short	0x0040
        /*0074*/ 	.byte	0x00, 0xf0, 0x21, 0x00


	//----- nvinfo : EIATTR_KPARAM_INFO
	.align		4
.L_99:
        /*0078*/ 	.byte	0x04, 0x17
        /*007a*/ 	.short	(.L_101 - .L_100)
.L_100:
        /*007c*/ 	.word	0x00000000
        /*0080*/ 	.short	0x0007
        /*0082*/ 	.short	0x0038
        /*0084*/ 	.byte	0x00, 0xf0, 0x21, 0x00


	//----- nvinfo : EIATTR_KPARAM_INFO
	.align		4
.L_101:
        /*0088*/ 	.byte	0x04, 0x17
        /*008a*/ 	.short	(.L_103 - .L_102)
.L_102:
        /*008c*/ 	.word	0x00000000
        /*0090*/ 	.short	0x0006
        /*0092*/ 	.short	0x0030
        /*0094*/ 	.byte	0x00, 0xf0, 0x21, 0x00


	//----- nvinfo : EIATTR_KPARAM_INFO
	.align		4
.L_103:
        /*0098*/ 	.byte	0x04, 0x17
        /*009a*/ 	.short	(.L_105 - .L_104)
.L_104:
        /*009c*/ 	.word	0x00000000
        /*00a0*/ 	.short	0x0005
        /*00a2*/ 	.short	0x0028
        /*00a4*/ 	.byte	0x00, 0xf0, 0x21, 0x00


	//----- nvinfo : EIATTR_KPARAM_INFO
	.align		4
.L_105:
        /*00a8*/ 	.byte	0x04, 0x17
        /*00aa*/ 	.short	(.L_107 - .L_106)
.L_106:
        /*00ac*/ 	.word	0x00000000
        /*00b0*/ 	.short	0x0004
        /*00b2*/ 	.short	0x0020
        /*00b4*/ 	.byte	0x00, 0xf0, 0x21, 0x00


	//----- nvinfo : EIATTR_KPARAM_INFO
	.align		4
.L_107:
        /*00b8*/ 	.byte	0x04, 0x17
        /*00ba*/ 	.short	(.L_109 - .L_108)
.L_108:
        /*00bc*/ 	.word	0x00000000
        /*00c0*/ 	.short	0x0003
        /*00c2*/ 	.short	0x0018
        /*00c4*/ 	.byte	0x00, 0xf0, 0x21, 0x00


	//----- nvinfo : EIATTR_KPARAM_INFO
	.align		4
.L_109:
        /*00c8*/ 	.byte	0x04, 0x17
        /*00ca*/ 	.short	(.L_111 - .L_110)
.L_110:
        /*00cc*/ 	.word	0x00000000
        /*00d0*/ 	.short	0x0002
        /*00d2*/ 	.short	0x0010
        /*00d4*/ 	.byte	0x00, 0xf0, 0x21, 0x00


	//----- nvinfo : EIATTR_KPARAM_INFO
	.align		4
.L_111:
        /*00d8*/ 	.byte	0x04, 0x17
        /*00da*/ 	.short	(.L_113 - .L_112)
.L_112:
        /*00dc*/ 	.word	0x00000000
        /*00e0*/ 	.short	0x0001
        /*00e2*/ 	.short	0x0008
        /*00e4*/ 	.byte	0x00, 0xf0, 0x21, 0x00


	//----- nvinfo : EIATTR_KPARAM_INFO
	.align		4
.L_113:
        /*00e8*/ 	.byte	0x04, 0x17
        /*00ea*/ 	.short	(.L_115 - .L_114)
.L_114:
        /*00ec*/ 	.word	0x00000000
        /*00f0*/ 	.short	0x0000
        /*00f2*/ 	.short	0x0000
        /*00f4*/ 	.byte	0x00, 0xf0, 0x21, 0x00


	//----- nvinfo : EIATTR_SPARSE_MMA_MASK
	.align		4
.L_115:
        /*00f8*/ 	.byte	0x03, 0x50
        /*00fa*/ 	.short	0x0000


	//----- nvinfo : EIATTR_MAXREG_COUNT
	.align		4
        /*00fc*/ 	.byte	0x03, 0x1b
        /*00fe*/ 	.short	0x0040


	//----- nvinfo : EIATTR_MERCURY_ISA_VERSION
	.align		4
        /*0100*/ 	.byte	0x03, 0x5f
        /*0102*/ 	.short	0x0101


	//----- nvinfo : EIATTR_EXIT_INSTR_OFFSETS
	.align		4
        /*0104*/ 	.byte	0x04, 0x1c
        /*0106*/ 	.short	(.L_117 - .L_116)


	//   ....[0]....
.L_116:
        /*0108*/ 	.word	0x00000090


	//   ....[1]....
        /*010c*/ 	.word	0x000000d0


	//   ....[2]....
        /*0110*/ 	.word	0x000017f0


	//----- nvinfo : EIATTR_MAX_THREADS
	.align		4
.L_117:
        /*0114*/ 	.byte	0x04, 0x05
        /*0116*/ 	.short	(.L_119 - .L_118)
.L_118:
        /*0118*/ 	.word	0x00000400
        /*011c*/ 	.word	0x00000001
        /*0120*/ 	.word	0x00000001


	//----- nvinfo : EIATTR_CRS_STACK_SIZE
	.align		4
.L_119:
        /*0124*/ 	.byte	0x04, 0x1e
        /*0126*/ 	.short	(.L_121 - .L_120)
.L_120:
        /*0128*/ 	.word	0x00000000


	//----- nvinfo : EIATTR_CBANK_PARAM_SIZE
	.align		4
.L_121:
        /*012c*/ 	.byte	0x03, 0x19
        /*012e*/ 	.short	0x0078


	//----- nvinfo : EIATTR_PARAM_CBANK
	.align		4
        /*0130*/ 	.byte	0x04, 0x0a
        /*0132*/ 	.short	(.L_123 - .L_122)
	.align		4
.L_122:
        /*0134*/ 	.word	index@(.nv.constant0._ZN2at6native13im2col_kernelIbEEvlPKT_llllllllllllPS2_)
        /*0138*/ 	.short	0x0210
        /*013a*/ 	.short	0x0078


	//----- nvinfo : EIATTR_SW_WAR
	.align		4
.L_123:
        /*013c*/ 	.byte	0x04, 0x36
        /*013e*/ 	.short	(.L_125 - .L_124)
.L_124:
        /*0140*/ 	.word	0x00000008
.L_125:


//--------------------- .nv.info._ZN2at6native13im2col_kernelIN3c108BFloat16EEEvlPKT_llllllllllllPS4_ --------------------------
	.section	.nv.info._ZN2at6native13im2col_kernelIN3c108BFloat16EEEvlPKT_llllllllllllPS4_,"",@"SHT_CUDA_INFO"
	.sectionflags	@""
	.align	4


	//----- nvinfo : EIATTR_CUDA_API_VERSION
	.align		4
        /*0000*/ 	.byte	0x04, 0x37
        /*0002*/ 	.short	(.L_127 - .L_126)
.L_126:
        /*0004*/ 	.word	0x00000082


	//----- nvinfo : EIATTR_KPARAM_INFO
	.align		4
.L_127:
        /*0008*/ 	.byte	0x04, 0x17
        /*000a*/ 	.short	(.L_129 - .L_128)
.L_128:
        /*000c*/ 	.word	0x00000000
        /*0010*/ 	.short	0x000e
        /*0012*/ 	.short	0x0070
        /*0014*/ 	.byte	0x00, 0xf0, 0x21, 0x00


	//----- nvinfo : EIATTR_KPARAM_INFO
	.align		4
.L_129:
        /*0018*/ 	.byte	0x04, 0x17
        /*001a*/ 	.short	(.L_131 - .L_130)
.L_130:
        /*001c*/ 	.word	0x00000000
        /*0020*/ 	.short	0x000d
        /*0022*/ 	.short	0x0068
        /*0024*/ 	.byte	0x00, 0xf0, 0x21, 0x00


	//----- nvinfo : EIATTR_KPARAM_INFO
	.align		4
.L_131:
        /*0028*/ 	.byte	0x04, 0x17
        /*002a*/ 	.short	(.L_133 - .L_132)
.L_132:
        /*002c*/ 	.word	0x00000000
        /*0030*/ 	.short	0x000c
        /*0032*/ 	.short	0x0060
        /*0034*/ 	.byte	0x00, 0xf0, 0x21, 0x00


	//----- nvinfo : EIATTR_KPARAM_INFO
	.align		4
.L_133:
        /*0038*/ 	.byte	0x04, 0x17
        /*003a*/ 	.short	(.L_135 - .L_134)
.L_134:
        /*003c*/ 	.word	0x00000000
        /*0040*/ 	.short	0x000b
        /*0042*/ 	.short	0x0058
        /*0044*/ 	.byte	0x00, 0xf0, 0x21, 0x00


	//----- nvinfo : EIATTR_KPARAM_INFO
	.align		4
.L_135:
        /*0048*/ 	.byte	0x04, 0x17
        /*004a*/ 	.short	(.L_137 - .L_136)
.L_136:
        /*004c*/ 	.word	0x00000000
        /*0050*/ 	.short	0x000a
        /*0052*/ 	.short	0x0050
        /*0054*/ 	.byte	0x00, 0xf0, 0x21, 0x00


	//----- nvinfo : EIATTR_KPARAM_INFO
	.align		4
.L_137:
        /*0058*/ 	.byte	0x04, 0x17
        /*005a*/ 	.short	(.L_139 - .L_138)
.L_138:
        /*005c*/ 	.word	0x00000000
        /*0060*/ 	.short	0x0009
        /*0062*/ 	.short	0x0048
        /*0064*/ 	.byte	0x00, 0xf0, 0x21, 0x00


	//----- nvinfo : EIATTR_KPARAM_INFO
	.align		4
.L_139:
        /*0068*/ 	.byte	0x04, 0x17
        /*006a*/ 	.short	(.L_141 - .L_140)
.L_140:
        /*006c*/ 	.word	0x00000000
        /*0070*/ 	.short	0x0008
        /*0072*/ 	.short	0x0040
        /*0074*/ 	.byte	0x00, 0xf0, 0x21, 0x00


	//----- nvinfo : EIATTR_KPARAM_INFO
	.align		4
.L_141:
        /*0078*/ 	.byte	0x04, 0x17
        /*007a*/ 	.short	(.L_143 - .L_142)
.L_142:
        /*007c*/ 	.word	0x00000000
        /*0080*/ 	.short	0x0007
        /*0082*/ 	.short	0x0038
        /*0084*/ 	.byte	0x00, 0xf0, 0x21, 0x00


	//----- nvinfo : EIATTR_KPARAM_INFO
	.align		4
.L_143:
        /*0088*/ 	.byte	0x04, 0x17
        /*008a*/ 	.short	(.L_145 - .L_144)
.L_144:
        /*008c*/ 	.word	0x00000000
        /*0090*/ 	.short	0x0006
        /*0092*/ 	.short	0x0030
        /*0094*/ 	.byte	0x00, 0xf0, 0x21, 0x00


	//----- nvinfo : EIATTR_KPARAM_INFO
	.align		4
.L_145:
        /*0098*/ 	.byte	0x04, 0x17
        /*009a*/ 	.short	(.L_147 - .L_146)
.L_146:
        /*009c*/ 	.word	0x00000000
        /*00a0*/ 	.short	0x0005
        /*00a2*/ 	.short	0x0028
        /*00a4*/ 	.byte	0x00, 0xf0, 0x21, 0x00


	//----- nvinfo : EIATTR_KPARAM_INFO
	.align		4
.L_147:
        /*00a8*/ 	.byte	0x04, 0x17
        /*00aa*/ 	.short	(.L_149 - .L_148)
.L_148:
        /*00ac*/ 	.word	0x00000000
        /*00b0*/ 	.short	0x0004
        /*00b2*/ 	.short	0x0020
        /*00b4*/ 	.byte	0x00, 0xf0, 0x21, 0x00


	//----- nvinfo : EIATTR_KPARAM_INFO
	.align		4
.L_149:
        /*00b8*/ 	.byte	0x04, 0x17
        /*00ba*/ 	.short	(.L_151 - .L_150)
.L_150:
        /*00bc*/ 	.word	0x00000000
        /*00c0*/ 	.short	0x0003
        /*00c2*/ 	.short	0x0018
        /*00c4*/ 	.byte	0x00, 0xf0, 0x21, 0x00


	//----- nvinfo : EIATTR_KPARAM_INFO
	.align		4
.L_151:
        /*00c8*/ 	.byte	0x04, 0x17
        /*00ca*/ 	.short	(.L_153 - .L_152)
.L_152:
        /*00cc*/ 	.word	0x00000000
        /*00d0*/ 	.short	0x0002
        /*00d2*/ 	.short	0x0010
        /*00d4*/ 	.byte	0x00, 0xf0, 0x21, 0x00


	//----- nvinfo : EIATTR_KPARAM_INFO
	.align		4
.L_153:
        /*00d8*/ 	.byte	0x04, 0x17
        /*00da*/ 	.short	(.L_155 - .L_154)
.L_154:
        /*00dc*/ 	.word	0x00000000
        /*00e0*/ 	.short	0x0001
        /*00e2*/ 	.short	0x0008
        /*00e4*/ 	.byte	0x00, 0xf0, 0x21, 0x00


	//----- nvinfo : EIATTR_KPARAM_INFO
	.align		4
.L_155:
        /*00e8*/ 	.byte	0x04, 0x17
        /*00ea*/ 	.short	(.L_157 - .L_156)
.L_156:
        /*00ec*/ 	.word	0x00000000
        /*00f0*/ 	.short	0x0000
        /*00f2*/ 	.short	0x0000
        /*00f4*/ 	.byte	0x00, 0xf0, 0x21, 0x00


	//----- nvinfo : EIATTR_SPARSE_MMA_MASK
	.align		4
.L_157:
        /*00f8*/ 	.byte	0x03, 0x50
        /*00fa*/ 	.short	0x0000


	//----- nvinfo : EIATTR_MAXREG_COUNT
	.align		4
        /*00fc*/ 	.byte	0x03, 0x1b
        /*00fe*/ 	.short	0x0040


	//----- nvinfo : EIATTR_MERCURY_ISA_VERSION
	.align		4
        /*0100*/ 	.byte	0x03, 0x5f
        /*0102*/ 	.short	0x0101


	//----- nvinfo : EIATTR_EXIT_INSTR_OFFSETS
	.align		4
        /*0104*/ 	.byte	0x04, 0x1c
        /*0106*/ 	.short	(.L_159 - .L_158)


	//   ....[0]....
.L_158:
        /*0108*/ 	.word	0x00000090


	//   ....[1]....
        /*010c*/ 	.word	0x000000d0


	//   ....[2]....
        /*0110*/ 	.word	0x00001b90


	//----- nvinfo : EIATTR_MAX_THREADS
	.align		4
.L_159:
        /*0114*/ 	.byte	0x04, 0x05
        /*0116*/ 	.short	(.L_161 - .L_160)
.L_160:
        /*0118*/ 	.word	0x00000400
        /*011c*/ 	.word	0x00000001
        /*0120*/ 	.word	0x00000001


	//----- nvinfo : EIATTR_CRS_STACK_SIZE
	.align		4
.L_161:
        /*0124*/ 	.byte	0x04, 0x1e
        /*0126*/ 	.short	(.L_163 - .L_162)
.L_162:
        /*0128*/ 	.word	0x00000000


	//----- nvinfo : EIATTR_CBANK_PARAM_SIZE
	.align		4
.L_163:
        /*012c*/ 	.byte	0x03, 0x19
        /*012e*/ 	.short	0x0078


	//----- nvinfo : EIATTR_PARAM_CBANK
	.align		4
        /*0130*/ 	.byte	0x04, 0x0a
        /*0132*/ 	.short	(.L_165 - .L_164)
	.align		4
.L_164:
        /*0134*/ 	.word	index@(.nv.constant0._ZN2at6native13im2col_kernelIN3c108BFloat16EEEvlPKT_llllllllllllPS4_)
        /*0138*/ 	.short	0x0210
        /*013a*/ 	.short	0x0078


	//----- nvinfo : EIATTR_SW_WAR
	.align		4
.L_165:
        /*013c*/ 	.byte	0x04, 0x36
        /*013e*/ 	.short	(.L_167 - .L_166)
.L_166:
        /*0140*/ 	.word	0x00000008
.L_167:


//--------------------- .nv.info._ZN2at6native13im2col_kernelIN3c104HalfEEEvlPKT_llllllllllllPS4_ --------------------------
	.section	.nv.info._ZN2at6native13im2col_kernelIN3c104HalfEEEvlPKT_llllllllllllPS4_,"",@"SHT_CUDA_INFO"
	.sectionflags	@""
	.align	4


	//----- nvinfo : EIATTR_CUDA_API_VERSION
	.align		4
        /*0000*/ 	.byte	0x04, 0x37
        /*0002*/ 	.short	(.L_169 - .L_168)
.L_168:
        /*0004*/ 	.word	0x00000082


	//----- nvinfo : EIATTR_KPARAM_INFO
	.align		4
.L_169:
        /*0008*/ 	.byte	0x04, 0x17
        /*000a*/ 	.short	(.L_171 - .L_170)
.L_170:
        /*000c*/ 	.word	0x00000000
        /*0010*/ 	.short	0x000e
        /*0012*/ 	.short	0x0070
        /*0014*/ 	.byte	0x00, 0xf0, 0x21, 0x00


	//----- nvinfo : EIATTR_KPARAM_INFO
	.align		4
.L_171:
        /*0018*/ 	.byte	0x04, 0x17
        /*001a*/ 	.short	(.L_173 - .L_172)
.L_172:
        /*001c*/ 	.word	0x00000000
        /*0020*/ 	.short	0x000d
        /*0022*/ 	.short	0x0068
        /*0024*/ 	.byte	0x00, 0xf0, 0x21, 0x00


	//----- nvinfo : EIATTR_KPARAM_INFO
	.align		4
.L_173:
        /*0028*/ 	.byte	0x04, 0x17
        /*002a*/ 	.short	(.L_175 - .L_174)
.L_174:
        /*002c*/ 	.word	0x00000000
        /*0030*/ 	.short	0x000c
        /*0032*/ 	.short	0x0060
        /*0034*/ 	.byte	0x00, 0xf0, 0x21, 0x00


	//----- nvinfo : EIATTR_KPARAM_INFO
	.align		4
.L_175:
        /*0038*/ 	.byte	0x04, 0x17
        /*003a*/ 	.short	(.L_177 - .L_176)
.L_176:
        /*003c*/ 	.word	0x00000000
        /*0040*/ 	.short	0x000b
        /*0042*/ 	.short	0x0058
        /*0044*/ 	.byte	0x00, 0xf0, 0x21, 0x00


	//----- nvinfo : EIATTR_KPARAM_INFO
	.align		4
.L_177:
        /*0048*/ 	.byte	0x04, 0x17
        /*004a*/ 	.short	(.L_179 - .L_178)
.L_178:
        /*004c*/ 	.word	0x00000000
        /*0050*/ 	.short	0x000a
        /*0052*/ 	.short	0x0050
        /*0054*/ 	.byte	0x00, 0xf0, 0x21, 0x00


	//----- nvinfo : EIATTR_KPARAM_INFO
	.align		4
.L_179:
        /*0058*/ 	.byte	0x04, 0x17
        /*005a*/ 	.short	(.L_181 - .L_180)
.L_180:
        /*005c*/ 	.word	0x00000000
        /*0060*/ 	.short	0x0009
        /*0062*/ 	.short	0x0048
        /*0064*/ 	.byte	0x00, 0xf0, 0x21, 0x00


	//----- nvinfo : EIATTR_KPARAM_INFO
	.align		4
.L_181:
        /*0068*/ 	.byte	0x04, 0x17
        /*006a*/ 	.short	(.L_183 - .L_182)
.L_182:
        /*006c*/ 	.word	0x00000000
        /*0070*/ 	.short	0x0008
        /*0072*/ 	.short	0x0040
        /*0074*/ 	.byte	0x00, 0xf0, 0x21, 0x00


	//----- nvinfo : EIATTR_KPARAM_INFO
	.align		4
.L_183:
        /*0078*/ 	.byte	0x04, 0x17
        /*007a*/ 	.short	(.L_185 - .L_184)
.L_184:
        /*007c*/ 	.word	0x00000000
        /*0080*/ 	.short	0x0007
        /*0082*/ 	.short	0x0038
        /*0084*/ 	.byte	0x00, 0xf0, 0x21, 0x00


	//----- nvinfo : EIATTR_KPARAM_INFO
	.align		4
.L_185:
        /*0088*/ 	.byte	0x04, 0x17
        /*008a*/ 	.short	(.L_187 - .L_186)
.L_186:
        /*008c*/ 	.word	0x00000000
        /*0090*/ 	.short	0x0006
        /*0092*/ 	.short	0x0030
        /*0094*/ 	.byte	0x00, 0xf0, 0x21, 0x00


	//----- nvinfo : EIATTR_KPARAM_INFO
	.align		4
.L_187:
        /*0098*/ 	.byte	0x04, 0x17
        /*009a*/ 	.short	(.L_189 - .L_188)
.L_188:
        /*009c*/ 	.word	0x00000000
        /*00a0*/ 	.short	0x0005
        /*00a2*/ 	.short	0x0028
        /*00a4*/ 	.byte	0x00, 0xf0, 0x21, 0x00


	//----- nvinfo : EIATTR_KPARAM_INFO
	.align		4
.L_189:
        /*00a8*/ 	.byte	0x04, 0x17
        /*00aa*/ 	.short	(.L_191 - .L_190)
.L_190:
        /*00ac*/ 	.word	0x00000000
        /*00b0*/ 	.short	0x0004
        /*00b2*/ 	.short	0x0020
        /*00b4*/ 	.byte	0x00, 0xf0, 0x21, 0x00


	//----- nvinfo : EIATTR_KPARAM_INFO
	.align		4
.L_191:
        /*00b8*/ 	.byte	0x04, 0x17
        /*00ba*/ 	.short	(.L_193 - .L_192)
.L_192:
        /*00bc*/ 	.word	0x00000000
        /*00c0*/ 	.short	0x0003
        /*00c2*/ 	.short	0x0018
        /*00c4*/ 	.byte	0x00, 0xf0, 0x21, 0x00


	//----- nvinfo : EIATTR_KPARAM_INFO
	.align		4
.L_193:
        /*00c8*/ 	.byte	0x04, 0x17
        /*00ca*/ 	.short	(.L_195 - .L_194)
.L_194:
        /*00cc*/ 	.word	0x00000000
        /*00d0*/ 	.short	0x0002
        /*00d2*/ 	.short	0x0010
        /*00d4*/ 	.byte	0x00, 0xf0, 0x21, 0x00


	//----- nvinfo : EIATTR_KPARAM_INFO
	.align		4
.L_195:
        /*00d8*/ 	.byte	0x04, 0x17
        /*00da*/ 	.short	(.L_197 - .L_196)
.L_196:
        /*00dc*/ 	.word	0x00000000
        /*00e0*/ 	.short	0x0001
        /*00e2*/ 	.short	0x0008
        /*00e4*/ 	.byte	0x00, 0xf0, 0x21, 0x00


	//----- nvinfo : EIATTR_KPARAM_INFO
	.align		4
.L_197:
        /*00e8*/ 	.byte	0x04, 0x17
        /*00ea*/ 	.short	(.L_199 - .L_198)
.L_198:
        /*00ec*/ 	.word	0x00000000
        /*00f0*/ 	.short	0x0000
        /*00f2*/ 	.short	0x0000
        /*00f4*/ 	.byte	0x00, 0xf0, 0x21, 0x00


	//----- nvinfo : EIATTR_SPARSE_MMA_MASK
	.align		4
.L_199:
        /*00f8*/ 	.byte	0x03, 0x50
        /*00fa*/ 	.short	0x0000


	//----- nvinfo : EIATTR_MAXREG_COUNT
	.align		4
        /*00fc*/ 	.byte	0x03, 0x1b
        /*00fe*/ 	.short	0x0040


	//----- nvinfo : EIATTR_MERCURY_ISA_VERSION
	.align		4
        /*0100*/ 	.byte	0x03, 0x5f
        /*0102*/ 	.short	0x0101


	//----- nvinfo : EIATTR_EXIT_INSTR_OFFSETS
	.align		4
        /*0104*/ 	.byte	0x04, 0x1c
        /*0106*/ 	.short	(.L_201 - .L_200)


	//   ....[0]....
.L_200:
        /*0108*/ 	.word	0x00000090


	//   ....[1]....
        /*010c*/ 	.word	0x000000d0


	//   ....[2]....
        /*0110*/ 	.word	0x00001b90


	//----- nvinfo : EIATTR_MAX_THREADS
	.align		4
.L_201:
        /*0114*/ 	.byte	0x04, 0x05
        /*0116*/ 	.short	(.L_203 - .L_202)
.L_202:
        /*0118*/ 	.word	0x00000400
        /*011c*/ 	.word	0x00000001
        /*0120*/ 	.word	0x00000001


	//----- nvinfo : EIATTR_CRS_STACK_SIZE
	.align		4
.L_203:
        /*0124*/ 	.byte	0x04, 0x1e
        /*0126*/ 	.short	(.L_205 - .L_204)
.L_204:
        /*0128*/ 	.word	0x00000000


	//----- nvinfo : EIATTR_CBANK_PARAM_SIZE
	.align		4
.L_205:
        /*012c*/ 	.byte	0x03, 0x19
        /*012e*/ 	.short	0x0078


	//----- nvinfo : EIATTR_PARAM_CBANK
	.align		4
        /*0130*/ 	.byte	0x04, 0x0a
        /*0132*/ 	.short	(.L_207 - .L_206)
	.align		4
.L_206:
        /*0134*/ 	.word	index@(.nv.constant0._ZN2at6native13im2col_kernelIN3c104HalfEEEvlPKT_llllllllllllPS4_)
        /*0138*/ 	.short	0x0210
        /*013a*/ 	.short	0x0078


	//----- nvinfo : EIATTR_SW_WAR
	.align		4
.L_207:
        /*013c*/ 	.byte	0x04, 0x36
        /*013e*/ 	.short	(.L_209 - .L_208)
.L_208:
        /*0140*/ 	.word	0x00000008
.L_209:


//--------------------- .nv.info._ZN2at6native13im2col_kernelIN3c107complexIfEEEEvlPKT_llllllllllllPS5_ --------------------------
	.section	.nv.info._ZN2at6native13im2col_kernelIN3c107complexIfEEEEvlPKT_llllllllllllPS5_,"",@"SHT_CUDA_INFO"
	.sectionflags	@""
	.align	4


	//----- nvinfo : EIATTR_CUDA_API_VERSION
	.align		4
        /*0000*/ 	.byte	0x04, 0x37
        /*0002*/ 	.short	(.L_211 - .L_210)
.L_210:
        /*0004*/ 	.word	0x00000082


	//----- nvinfo : EIATTR_KPARAM_INFO
	.align		4
.L_211:
        /*0008*/ 	.byte	0x04, 0x17
        /*000a*/ 	.short	(.L_213 - .L_212)
.L_212:
        /*000c*/ 	.word	0x00000000
        /*0010*/ 	.short	0x000e
        /*0012*/ 	.short	0x0070
        /*0014*/ 	.byte	0x00, 0xf0, 0x21, 0x00


	//----- nvinfo : EIATTR_KPARAM_INFO
	.align		4
.L_213:
        /*0018*/ 	.byte	0x04, 0x17
        /*001a*/ 	.short	(.L_215 - .L_214)
.L_214:
        /*001c*/ 	.word	0x00000000
        /*0020*/ 	.short	0x000d
        /*0022*/ 	.short	0x0068
        /*0024*/ 	.byte	0x00, 0xf0, 0x21, 0x00


	//----- nvinfo : EIATTR_KPARAM_INFO
	.align		4
.L_215:
        /*0028*/ 	.byte	0x04, 0x17
        /*002a*/ 	.short	(.L_217 - .L_216)
.L_216:
        /*002c*/ 	.word	0x00000000
        /*0030*/ 	.short	0x000c
        /*0032*/ 	.short	0x0060
        /*0034*/ 	.byte	0x00, 0xf0, 0x21, 0x00


	//----- nvinfo : EIATTR_KPARAM_INFO
	.align		4
.L_217:
        /*0038*/ 	.byte	0x04, 0x17
        /*003a*/ 	.short	(.L_219 - .L_218)
.L_218:
        /*003c*/ 	.word	0x00000000
        /*0040*/ 	.short	0x000b
        /*0042*/ 	.short	0x0058
        /*0044*/ 	.byte	0x00, 0xf0, 0x21, 0x00


	//----- nvinfo : EIATTR_KPARAM_INFO
	.align		4
.L_219:
        /*0048*/ 	.byte	0x04, 0x17
        /*004a*/ 	.short	(.L_221 - .L_220)
.L_220:
        /*004c*/ 	.word	0x00000000
        /*0050*/ 	.short	0x000a
        /*0052*/ 	.short	0x0050
        /*0054*/ 	.byte	0x00, 0xf0, 0x21, 0x00


	//----- nvinfo : EIATTR_KPARAM_INFO
	.align		4
.L_221:
        /*0058*/ 	.byte	0x04, 0x17
        /*005a*/ 	.short	(.L_223 - .L_222)
.L_222:
        /*005c*/ 	.word	0x00000000
        /*0060*/ 	.short	0x0009
        /*0062*/ 	.short	0x0048
        /*0064*/ 	.byte	0x00, 0xf0, 0x21, 0x00


	//----- nvinfo : EIATTR_KPARAM_INFO
	.align		4
.L_223:
        /*0068*/ 	.byte	0x04, 0x17
        /*006a*/ 	.short	(.L_225 - .L_224)
.L_224:
        /*006c*/ 	.word	0x00000000
        /*0070*/ 	.short	0x0008
        /*0072*/ 	.short	0x0040
        /*0074*/ 	.byte	0x00, 0xf0, 0x21, 0x00


	//----- nvinfo : EIATTR_KPARAM_INFO
	.align		4
.L_225:
        /*0078*/ 	.byte	0x04, 0x17
        /*007a*/ 	.short	(.L_227 - .L_226)
.L_226:
        /*007c*/ 	.word	0x00000000
        /*0080*/ 	.short	0x0007
        /*0082*/ 	.short	0x0038
        /*0084*/ 	.byte	0x00, 0xf0, 0x21, 0x00


	//----- nvinfo : EIATTR_KPARAM_INFO
	.align		4
.L_227:
        /*0088*/ 	.byte	0x04, 0x17
        /*008a*/ 	.short	(.L_229 - .L_228)
.L_228:
        /*008c*/ 	.word	0x00000000
        /*0090*/ 	.short	0x0006
        /*0092*/ 	.short	0x0030
        /*0094*/ 	.byte	0x00, 0xf0, 0x21, 0x00


	//----- nvinfo : EIATTR_KPARAM_INFO
	.align		4
.L_229:
        /*0098*/ 	.byte	0x04, 0x17
        /*009a*/ 	.short	(.L_231 - .L_230)
.L_230:
        /*009c*/ 	.word	0x00000000
        /*00a0*/ 	.short	0x0005
        /*00a2*/ 	.short	0x0028
        /*00a4*/ 	.byte	0x00, 0xf0, 0x21, 0x00


	//----- nvinfo : EIATTR_KPARAM_INFO
	.align		4
.L_231:
        /*00a8*/ 	.byte	0x04, 0x17
        /*00aa*/ 	.short	(.L_233 - .L_232)
.L_232:
        /*00ac*/ 	.word	0x00000000
        /*00b0*/ 	.short	0x0004
        /*00b2*/ 	.short	0x0020
        /*00b4*/ 	.byte	0x00, 0xf0, 0x21, 0x00


	//----- nvinfo : EIATTR_KPARAM_INFO
	.align		4
.L_233:
        /*00b8*/ 	.byte	0x04, 0x17
        /*00ba*/ 	.short	(.L_235 - .L_234)
.L_234:
        /*00bc*/ 	.word	0x00000000
        /*00c0*/ 	.short	0x0003
        /*00c2*/ 	.short	0x0018
        /*00c4*/ 	.byte	0x00, 0xf0, 0x21, 0x00


	//----- nvinfo : EIATTR_KPARAM_INFO
	.align		4
.L_235:
        /*00c8*/ 	.byte	0x04, 0x17
        /*00ca*/ 	.short	(.L_237 - .L_236)
.L_236:
        /*00cc*/ 	.word	0x00000000
        /*00d0*/ 	.short	0x0002
        /*00d2*/ 	.short	0x0010
        /*00d4*/ 	.byte	0x00, 0xf0, 0x21, 0x00


	//----- nvinfo : EIATTR_KPARAM_INFO
	.align		4
.L_237:
        /*00d8*/ 	.byte	0x04, 0x17
        /*00da*/ 	.short	(.L_239 - .L_238)
.L_238:
        /*00dc*/ 	.word	0x00000000
        /*00e0*/ 	.short	0x0001
        /*00e2*/ 	.short	0x0008
        /*00e4*/ 	.byte	0x00, 0xf0, 0x21, 0x00


	//----- nvinfo : EIATTR_KPARAM_INFO
	.align		4
.L_239:
        /*00e8*/ 	.byte	0x04, 0x17
        /*00ea*/ 	.short	(.L_241 - .L_240)
.L_240:
        /*00ec*/ 	.word	0x00000000
        /*00f0*/ 	.short	0x0000
        /*00f2*/ 	.short	0x0000
        /*00f4*/ 	.byte	0x00, 0xf0, 0x21, 0x00


	//----- nvinfo : EIATTR_SPARSE_MMA_MASK
	.align		4
.L_241:
        /*00f8*/ 	.byte	0x03, 0x50
        /*00fa*/ 	.short	0x0000


	//----- nvinfo : EIATTR_MAXREG_COUNT
	.align		4
        /*00fc*/ 	.byte	0x03, 0x1b
        /*00fe*/ 	.short	0x0040


	//----- nvinfo : EIATTR_MERCURY_ISA_VERSION
	.align		4
        /*0100*/ 	.byte	0x03, 0x5f
        /*0102*/ 	.short	0x0101


	//----- nvinfo : EIATTR_EXIT_INSTR_OFFSETS
	.align		4
        /*0104*/ 	.byte	0x04, 0x1c
        /*0106*/ 	.short	(.L_243 - .L_242)


	//   ....[0]....
.L_242:
        /*0108*/ 	.word	0x00000090


	//   ....[1]....
        /*010c*/ 	.word	0x000000d0


	//   ....[2]....
        /*0110*/ 	.word	0x000019b0


	//----- nvinfo : EIATTR_MAX_THREADS
	.align		4
.L_243:
        /*0114*/ 	.byte	0x04, 0x05
        /*0116*/ 	.short	(.L_245 - .L_244)
.L_244:
        /*0118*/ 	.word	0x00000400
        /*011c*/ 	.word	0x00000001
        /*0120*/ 	.word	0x00000001


	//----- nvinfo : EIATTR_CRS_STACK_SIZE
	.align		4
.L_245:
        /*0124*/ 	.byte	0x04, 0x1e
        /*0126*/ 	.short	(.L_247 - .L_246)
.L_246:
        /*0128*/ 	.word	0x00000000


	//----- nvinfo : EIATTR_CBANK_PARAM_SIZE
	.align		4
.L_247:
        /*012c*/ 	.byte	0x03, 0x19
        /*012e*/ 	.short	0x0078


	//----- nvinfo : EIATTR_PARAM_CBANK
	.align		4
        /*0130*/ 	.byte	0x04, 0x0a
        /*0132*/ 	.short	(.L_249 - .L_248)
	.align		4
.L_248:
        /*0134*/ 	.word	index@(.nv.constant0._ZN2at6native13im2col_kernelIN3c107complexIfEEEEvlPKT_llllllllllllPS5_)
        /*0138*/ 	.short	0x0210
        /*013a*/ 	.short	0x0078


	//----- nvinfo : EIATTR_SW_WAR
	.align		4
.L_249:
        /*013c*/ 	.byte	0x04, 0x36
        /*013e*/ 	.short	(.L_251 - .L_250)
.L_250:
        /*0140*/ 	.word	0x00000008
.L_251:


//--------------------- .nv.info._ZN2at6native13im2col_kernelIN3c107complexIdEEEEvlPKT_llllllllllllPS5_ --------------------------
	.section	.nv.info._ZN2at6native13im2col_kernelIN3c107complexIdEEEEvlPKT_llllllllllllPS5_,"",@"SHT_CUDA_INFO"
	.sectionflags	@""
	.align	4


	//----- nvinfo : EIATTR_CUDA_API_VERSION
	.align		4
        /*0000*/ 	.byte	0x04, 0x37
        /*0002*/ 	.short	(.L_253 - .L_252)
.L_252:
        /*0004*/ 	.word	0x00000082


	//----- nvinfo : EIATTR_KPARAM_INFO
	.align		4
.L_253:
        /*0008*/ 	.byte	0x04, 0x17
        /*000a*/ 	.short	(.L_255 - .L_254)
.L_254:
        /*000c*/ 	.word	0x00000000
        /*0010*/ 	.short	0x000e
        /*0012*/ 	.short	0x0070
        /*0014*/ 	.byte	0x00, 0xf0, 0x21, 0x00


	//----- nvinfo : EIATTR_KPARAM_INFO
	.align		4
.L_255:
        /*0018*/ 	.byte	0x04, 0x17
        /*001a*/ 	.short	(.L_257 - .L_256)
.L_256:
        /*001c*/ 	.word	0x00000000
        /*0020*/ 	.short	0x000d
        /*0022*/ 	.short	0x0068
        /*0024*/ 	.byte	0x00, 0xf0, 0x21, 0x00


	//----- nvinfo : EIATTR_KPARAM_INFO
	.align		4
.L_257:
        /*0028*/ 	.byte	0x04, 0x17
        /*002a*/ 	.short	(.L_259 - .L_258)
.L_258:
        /*002c*/ 	.word	0x00000000
        /*0030*/ 	.short	0x000c
        /*0032*/ 	.short	0x0060
        /*0034*/ 	.byte	0x00, 0xf0, 0x21, 0x00


	//----- nvinfo : EIATTR_KPARAM_INFO
	.align		4
.L_259:
        /*0038*/ 	.byte	0x04, 0x17
        /*003a*/ 	.short	(.L_261 - .L_260)
.L_260:
        /*003c*/ 	.word	0x00000000
        /*0040*/ 	.short	0x000b
        /*0042*/ 	.short	0x0058
        /*0044*/ 	.byte	0x00, 0xf0, 0x21, 0x00


	//----- nvinfo : EIATTR_KPARAM_INFO
	.align		4
.L_261:
        /*0048*/ 	.byte	0x04, 0x17
        /*004a*/ 	.short	(.L_263 - .L_262)
.L_262:
        /*004c*/ 	.word	0x00000000
        /*0050*/ 	.short	0x000a
        /*0052*/ 	.short	0x0050
        /*0054*/ 	.byte	0x00, 0xf0, 0x21, 0x00


	//----- nvinfo : EIATTR_KPARAM_INFO
	.align		4
.L_263:
        /*0058*/ 	.byte	0x04, 0x17
        /*005a*/ 	.short	(.L_265 - .L_264)
.L_264:
        /*005c*/ 	.word	0x00000000
        /*0060*/ 	.short	0x0009
        /*0062*/ 	.short	0x0048
        /*0064*/ 	.byte	0x00, 0xf0, 0x21, 0x00


	//----- nvinfo : EIATTR_KPARAM_INFO
	.align		4
.L_265:
        /*0068*/ 	.byte	0x04, 0x17
        /*006a*/ 	.short	(.L_267 - .L_266)
.L_266:
        /*006c*/ 	.word	0x00000000
        /*0070*/ 	.short	0x0008
        /*0072*/ 	.short	0x0040
        /*0074*/ 	.byte	0x00, 0xf0, 0x21, 0x00


	//----- nvinfo : EIATTR_KPARAM_INFO
	.align		4
.L_267:
        /*0078*/ 	.byte	0x04, 0x17
        /*007a*/ 	.short	(.L_269 - .L_268)
.L_268:
        /*007c*/ 	.word	0x00000000
        /*0080*/ 	.short	0x0007
        /*0082*/ 	.short	0x0038
        /*0084*/ 	.byte	0x00, 0xf0, 0x21, 0x00


	//----- nvinfo : EIATTR_KPARAM_INFO
	.align		4
.L_269:
        /*0088*/ 	.byte	0x04, 0x17
        /*008a*/ 	.short	(.L_271 - .L_270)
.L_270:
        /*008c*/ 	.word	0x00000000
        /*0090*/ 	.short	0x0006
        /*0092*/ 	.short	0x0030
        /*0094*/ 	.byte	0x00, 0xf0, 0x21, 0x00


	//----- nvinfo : EIATTR_KPARAM_INFO
	.align		4
.L_271:
        /*0098*/ 	.byte	0x04, 0x17
        /*009a*/ 	.short	(.L_273 - .L_272)
.L_272:
        /*009c*/ 	.word	0x00000000
        /*00a0*/ 	.short	0x0005
        /*00a2*/ 	.short	0x0028
        /*00a4*/ 	.byte	0x00, 0xf0, 0x21, 0x00


	//----- nvinfo : EIATTR_KPARAM_INFO
	.align		4
.L_273:
        /*00a8*/ 	.byte	0x04, 0x17
        /*00aa*/ 	.short	(.L_275 - .L_274)
.L_274:
        /*00ac*/ 	.word	0x00000000
        /*00b0*/ 	.short	0x0004
        /*00b2*/ 	.short	0x0020
        /*00b4*/ 	.byte	0x00, 0xf0, 0x21, 0x00


	//----- nvinfo : EIATTR_KPARAM_INFO
	.align		4
.L_275:
        /*00b8*/ 	.byte	0x04, 0x17
        /*00ba*/ 	.short	(.L_277 - .L_276)
.L_276:
        /*00bc*/ 	.word	0x00000000
        /*00c0*/ 	.short	0x0003
        /*00c2*/ 	.short	0x0018
        /*00c4*/ 	.byte	0x00, 0xf0, 0x21, 0x00


	//----- nvinfo : EIATTR_KPARAM_INFO
	.align		4
.L_277:
        /*00c8*/ 	.byte	0x04, 0x17
        /*00ca*/ 	.short	(.L_279 - .L_278)
.L_278:
        /*00cc*/ 	.word	0x00000000
        /*00d0*/ 	.short	0x0002
        /*00d2*/ 	.short	0x0010
        /*00d4*/ 	.byte	0x00, 0xf0, 0x21, 0x00


	//----- nvinfo : EIATTR_KPARAM_INFO
	.align		4
.L_279:
        /*00d8*/ 	.byte	0x04, 0x17
        /*00da*/ 	.short	(.L_281 - .L_280)
.L_280:
        /*00dc*/ 	.word	0x00000000
        /*00e0*/ 	.short	0x0001
        /*00e2*/ 	.short	0x0008
        /*00e4*/ 	.byte	0x00, 0xf0, 0x21, 0x00


	//----- nvinfo : EIATTR_KPARAM_INFO
	.align		4
.L_281:
        /*00e8*/ 	.byte	0x04, 0x17
        /*00ea*/ 	.short	(.L_283 - .L_282)
.L_282:
        /*00ec*/ 	.word	0x00000000
        /*00f0*/ 	.short	0x0000
        /*00f2*/ 	.short	0x0000
        /*00f4*/ 	.byte	0x00, 0xf0, 0x21, 0x00


	//----- nvinfo : EIATTR_SPARSE_MMA_MASK
	.align		4
.L_283:
        /*00f8*/ 	.byte	0x03, 0x50
        /*00fa*/ 	.short	0x0000


	//----- nvinfo : EIATTR_MAXREG_COUNT
	.align		4
        /*00fc*/ 	.byte	0x03, 0x1b
        /*00fe*/ 	.short	0x0040


	//----- nvinfo : EIATTR_MERCURY_ISA_VERSION
	.align		4
        /*0100*/ 	.byte	0x03, 0x5f
        /*0102*/ 	.short	0x0101


	//----- nvinfo : EIATTR_EXIT_INSTR_OFFSETS
	.align		4
        /*0104*/ 	.byte	0x04, 0x1c
        /*0106*/ 	.short	(.L_285 - .L_284)


	//   ....[0]....
.L_284:
        /*0108*/ 	.word	0x00000090


	//   ....[1]....
        /*010c*/ 	.word	0x000000d0


	//   ....[2]....
        /*0110*/ 	.word	0x00001a20


	//----- nvinfo : EIATTR_MAX_THREADS
	.align		4
.L_285:
        /*0114*/ 	.byte	0x04, 0x05
        /*0116*/ 	.short	(.L_287 - .L_286)
.L_286:
        /*0118*/ 	.word	0x00000400
        /*011c*/ 	.word	0x00000001
        /*0120*/ 	.word	0x00000001


	//----- nvinfo : EIATTR_CRS_STACK_SIZE
	.align		4
.L_287:
        /*0124*/ 	.byte	0x04, 0x1e
        /*0126*/ 	.short	(.L_289 - .L_288)
.L_288:
        /*0128*/ 	.word	0x00000000


	//----- nvinfo : EIATTR_CBANK_PARAM_SIZE
	.align		4
.L_289:
        /*012c*/ 	.byte	0x03, 0x19
        /*012e*/ 	.short	0x0078


	//----- nvinfo : EIATTR_PARAM_CBANK
	.align		4
        /*0130*/ 	.byte	0x04, 0x0a
        /*0132*/ 	.short	(.L_291 - .L_290)
	.align		4
.L_290:
        /*0134*/ 	.word	index@(.nv.constant0._ZN2at6native13im2col_kernelIN3c107complexIdEEEEvlPKT_llllllllllllPS5_)
        /*0138*/ 	.short	0x0210
        /*013a*/ 	.short	0x0078


	//----- nvinfo : EIATTR_SW_WAR
	.align		4
.L_291:
        /*013c*/ 	.byte	0x04, 0x36
        /*013e*/ 	.short	(.L_293 - .L_292)
.L_292:
        /*0140*/ 	.word	0x00000008
.L_293:


//--------------------- .nv.info._ZN2at6native13im2col_kernelIfEEvlPKT_llllllllllllPS2_ --------------------------
	.section	.nv.info._ZN2at6native13im2col_kernelIfEEvlPKT_llllllllllllPS2_,"",@"SHT_CUDA_INFO"
	.sectionflags	@""
	.align	4


	//----- nvinfo : EIATTR_CUDA_API_VERSION
	.align		4
        /*0000*/ 	.byte	0x04, 0x37
        /*0002*/ 	.short	(.L_295 - .L_294)
.L_294:
        /*0004*/ 	.word	0x00000082


	//----- nvinfo : EIATTR_KPARAM_INFO
	.align		4
.L_295:
        /*0008*/ 	.byte	0x04, 0x17
        /*000a*/ 	.short	(.L_297 - .L_296)
.L_296:
        /*000c*/ 	.word	0x00000000
        /*0010*/ 	.short	0x000e
        /*0012*/ 	.short	0x0070
        /*0014*/ 	.byte	0x00, 0xf0, 0x21, 0x00


	//----- nvinfo : EIATTR_KPARAM_INFO
	.align		4
.L_297:
        /*0018*/ 	.byte	0x04, 0x17
        /*001a*/ 	.short	(.L_299 - .L_298)
.L_298:
        /*001c*/ 	.word	0x00000000
        /*0020*/ 	.short	0x000d
        /*0022*/ 	.short	0x0068
        /*0024*/ 	.byte	0x00, 0xf0, 0x21, 0x00


	//----- nvinfo : EIATTR_KPARAM_INFO
	.align		4
.L_299:
        /*0028*/ 	.byte	0x04, 0x17
        /*002a*/ 	.short	(.L_301 - .L_300)
.L_300:
        /*002c*/ 	.word	0x00000000
        /*0030*/ 	.short	0x000c
        /*0032*/ 	.short	0x0060
        /*0034*/ 	.byte	0x00, 0xf0, 0x21, 0x00


	//----- nvinfo : EIATTR_KPARAM_INFO
	.align		4
.L_301:
        /*0038*/ 	.byte	0x04, 0x17
        /*003a*/ 	.short	(.L_303 - .L_302)
.L_302:
        /*003c*/ 	.word	0x00000000
        /*0040*/ 	.short	0x000b
        /*0042*/ 	.short	0x0058
        /*0044*/ 	.byte	0x00, 0xf0, 0x21, 0x00


	//----- nvinfo : EIATTR_KPARAM_INFO
	.align		4
.L_303:
        /*0048*/ 	.byte	0x04, 0x17
        /*004a*/ 	.short	(.L_305 - .L_304)
.L_304:
        /*004c*/ 	.word	0x00000000
        /*0050*/ 	.short	0x000a
        /*0052*/ 	.short	0x0050
        /*0054*/ 	.byte	0x00, 0xf0, 0x21, 0x00


	//----- nvinfo : EIATTR_KPARAM_INFO
	.align		4
.L_305:
        /*0058*/ 	.byte	0x04, 0x17
        /*005a*/ 	.short	(.L_307 - .L_306)
.L_306:
        /*005c*/ 	.word	0x00000000
        /*0060*/ 	.short	0x0009
        /*0062*/ 	.short	0x0048
        /*0064*/ 	.byte	0x00, 0xf0, 0x21, 0x00


	//----- nvinfo : EIATTR_KPARAM_INFO
	.align		4
.L_307:
        /*0068*/ 	.byte	0x04, 0x17
        /*006a*/ 	.short	(.L_309 - .L_308)
.L_308:
        /*006c*/ 	.word	0x00000000
        /*0070*/ 	.short	0x0008
        /*0072*/ 	.short	0x0040
        /*0074*/ 	.byte	0x00, 0xf0, 0x21, 0x00


	//----- nvinfo : EIATTR_KPARAM_INFO
	.align		4
.L_309:
        /*0078*/ 	.byte	0x04, 0x17
        /*007a*/ 	.short	(.L_311 - .L_310)
.L_310:
        /*007c*/ 	.word	0x00000000
        /*0080*/ 	.short	0x0007
        /*0082*/ 	.short	0x0038
        /*0084*/ 	.byte	0x00, 0xf0, 0x21, 0x00


	//----- nvinfo : EIATTR_KPARAM_INFO
	.align		4
.L_311:
        /*0088*/ 	.byte	0x04, 0x17
        /*008a*/ 	.short	(.L_313 - .L_312)
.L_312:
        /*008c*/ 	.word	0x00000000
        /*0090*/ 	.short	0x0006
        /*0092*/ 	.short	0x0030
        /*0094*/ 	.byte	0x00, 0xf0, 0x21, 0x00


	//----- nvinfo : EIATTR_KPARAM_INFO
	.align		4
.L_313:
        /*0098*/ 	.byte	0x04, 0x17
        /*009a*/ 	.short	(.L_315 - .L_314)
.L_314:
        /*009c*/ 	.word	0x00000000
        /*00a0*/ 	.short	0x0005
        /*00a2*/ 	.short	0x0028
        /*00a4*/ 	.byte	0x00, 0xf0, 0x21, 0x00


	//----- nvinfo : EIATTR_KPARAM_INFO
	.align		4
.L_315:
        /*00a8*/ 	.byte	0x04, 0x17
        /*00aa*/ 	.short	(.L_317 - .L_316)
.L_316:
        /*00ac*/ 	.word	0x00000000
        /*00b0*/ 	.short	0x0004
        /*00b2*/ 	.short	0x0020
        /*00b4*/ 	.byte	0x00, 0xf0, 0x21, 0x00


	//----- nvinfo : EIATTR_KPARAM_INFO
	.align		4
.L_317:
        /*00b8*/ 	.byte	0x04, 0x17
        /*00ba*/ 	.short	(.L_319 - .L_318)
.L_318:
        /*00bc*/ 	.word	0x00000000
        /*00c0*/ 	.short	0x0003
        /*00c2*/ 	.short	0x0018
        /*00c4*/ 	.byte	0x00, 0xf0, 0x21, 0x00


	//----- nvinfo : EIATTR_KPARAM_INFO
	.align		4
.L_319:
        /*00c8*/ 	.byte	0x04, 0x17
        /*00ca*/ 	.short	(.L_321 - .L_320)
.L_320:
        /*00cc*/ 	.word	0x00000000
        /*00d0*/ 	.short	0x0002
        /*00d2*/ 	.short	0x0010
        /*00d4*/ 	.byte	0x00, 0xf0, 0x21, 0x00


	//----- nvinfo : EIATTR_KPARAM_INFO
	.align		4
.L_321:
        /*00d8*/ 	.byte	0x04, 0x17
        /*00da*/ 	.short	(.L_323 - .L_322)
.L_322:
        /*00dc*/ 	.word	0x00000000
        /*00e0*/ 	.short	0x0001
        /*00e2*/ 	.short	0x0008
        /*00e4*/ 	.byte	0x00, 0xf0, 0x21, 0x00


	//----- nvinfo : EIATTR_KPARAM_INFO
	.align		4
.L_323:
        /*00e8*/ 	.byte	0x04, 0x17
        /*00ea*/ 	.short	(.L_325 - .L_324)
.L_324:
        /*00ec*/ 	.word	0x00000000
        /*00f0*/ 	.short	0x0000
        /*00f2*/ 	.short	0x0000
        /*00f4*/ 	.byte	0x00, 0xf0, 0x21, 0x00


	//----- nvinfo : EIATTR_SPARSE_MMA_MASK
	.align		4
.L_325:
        /*00f8*/ 	.byte	0x03, 0x50
        /*00fa*/ 	.short	0x0000


	//----- nvinfo : EIATTR_MAXREG_COUNT
	.align		4
        /*00fc*/ 	.byte	0x03, 0x1b
        /*00fe*/ 	.short	0x0040


	//----- nvinfo : EIATTR_MERCURY_ISA_VERSION
	.align		4
        /*0100*/ 	.byte	0x03, 0x5f
        /*0102*/ 	.short	0x0101


	//----- nvinfo : EIATTR_EXIT_INSTR_OFFSETS
	.align		4
        /*0104*/ 	.byte	0x04, 0x1c
        /*0106*/ 	.short	(.L_327 - .L_326)


	//   ....[0]....
.L_326:
        /*0108*/ 	.word	0x00000090


	//   ....[1]....
        /*010c*/ 	.word	0x000000d0


	//   ....[2]....
        /*0110*/ 	.word	0x000019c0


	//----- nvinfo : EIATTR_MAX_THREADS
	.align		4
.L_327:
        /*0114*/ 	.byte	0x04, 0x05
        /*0116*/ 	.short	(.L_329 - .L_328)
.L_328:
        /*0118*/ 	.word	0x00000400
        /*011c*/ 	.word	0x00000001
        /*0120*/ 	.word	0x00000001


	//----- nvinfo : EIATTR_CRS_STACK_SIZE
	.align		4
.L_329:
        /*0124*/ 	.byte	0x04, 0x1e
        /*0126*/ 	.short	(.L_331 - .L_330)
.L_330:
        /*0128*/ 	.word	0x00000000


	//----- nvinfo : EIATTR_CBANK_PARAM_SIZE
	.align		4
.L_331:
        /*012c*/ 	.byte	0x03, 0x19
        /*012e*/ 	.short	0x0078


	//----- nvinfo : EIATTR_PARAM_CBANK
	.align		4
        /*0130*/ 	.byte	0x04, 0x0a
        /*0132*/ 	.short	(.L_333 - .L_332)
	.align		4
.L_332:
        /*0134*/ 	.word	index@(.nv.constant0._ZN2at6native13im2col_kernelIfEEvlPKT_llllllllllllPS2_)
        /*0138*/ 	.short	0x0210
        /*013a*/ 	.short	0x0078


	//----- nvinfo : EIATTR_SW_WAR
	.align		4
.L_333:
        /*013c*/ 	.byte	0x04, 0x36
        /*013e*/ 	.short	(.L_335 - .L_334)
.L_334:
        /*0140*/ 	.word	0x00000008
.L_335:


//--------------------- .nv.info._ZN2at6native13im2col_kernelIdEEvlPKT_llllllllllllPS2_ --------------------------
	.section	.nv.info._ZN2at6native13im2col_kernelIdEEvlPKT_llllllllllllPS2_,"",@"SHT_CUDA_INFO"
	.sectionflags	@""
	.align	4


	//----- nvinfo : EIATTR_CUDA_API_VERSION
	.align		4
        /*0000*/ 	.byte	0x04, 0x37
        /*0002*/ 	.short	(.L_337 - .L_336)
.L_336:
        /*0004*/ 	.word	0x00000082


	//----- nvinfo : EIATTR_KPARAM_INFO
	.align		4
.L_337:
        /*0008*/ 	.byte	0x04, 0x17
        /*000a*/ 	.short	(.L_339 - .L_338)
.L_338:
        /*000c*/ 	.word	0x00000000
        /*0010*/ 	.short	0x000e
        /*0012*/ 	.short	0x0070
        /*0014*/ 	.byte	0x00, 0xf0, 0x21, 0x00


	//----- nvinfo : EIATTR_KPARAM_INFO
	.align		4
.L_339:
        /*0018*/ 	.byte	0x04, 0x17
        /*001a*/ 	.short	(.L_341 - .L_340)
.L_340:
        /*001c*/ 	.word	0x00000000
        /*0020*/ 	.short	0x000d
        /*0022*/ 	.short	0x0068
        /*0024*/ 	.byte	0x00, 0xf0, 0x21, 0x00


	//----- nvinfo : EIATTR_KPARAM_INFO
	.align		4
.L_341:
        /*0028*/ 	.byte	0x04, 0x17
        /*002a*/ 	.short	(.L_343 - .L_342)
.L_342:
        /*002c*/ 	.word	0x00000000
        /*0030*/ 	.short	0x000c
        /*0032*/ 	.short	0x0060
        /*0034*/ 	.byte	0x00, 0xf0, 0x21, 0x00


	//----- nvinfo : EIATTR_KPARAM_INFO
	.align		4
.L_343:
        /*0038*/ 	.byte	0x04, 0x17
        /*003a*/ 	.short	(.L_345 - .L_344)
.L_344:
        /*003c*/ 	.word	0x00000000
        /*0040*/ 	.short	0x000b
        /*0042*/ 	.short	0x0058
        /*0044*/ 	.byte	0x00, 0xf0, 0x21, 0x00


	//----- nvinfo : EIATTR_KPARAM_INFO
	.align		4
.L_345:
        /*0048*/ 	.byte	0x04, 0x17
        /*004a*/ 	.short	(.L_347 - .L_346)
.L_346:
        /*004c*/ 	.word	0x00000000
        /*0050*/ 	.short	0x000a
        /*0052*/ 	.short	0x0050
        /*0054*/ 	.byte	0x00, 0xf0, 0x21, 0x00


	//----- nvinfo : EIATTR_KPARAM_INFO
	.align		4
.L_347:
        /*0058*/ 	.byte	0x04, 0x17
        /*005a*/ 	.short	(.L_349 - .L_348)
.L_348:
        /*005c*/ 	.word	0x00000000
        /*0060*/ 	.short	0x0009
        /*0062*/ 	.short	0x0048
        /*0064*/ 	.byte	0x00, 0xf0, 0x21, 0x00


	//----- nvinfo : EIATTR_KPARAM_INFO
	.align		4
.L_349:
        /*0068*/ 	.byte	0x04, 0x17
        /*006a*/ 	.short	(.L_351 - .L_350)
.L_350:
        /*006c*/ 	.word	0x00000000
        /*0070*/ 	.short	0x0008
        /*0072*/ 	.short	0x0040
        /*0074*/ 	.byte	0x00, 0xf0, 0x21, 0x00


	//----- nvinfo : EIATTR_KPARAM_INFO
	.align		4
.L_351:
        /*0078*/ 	.byte	0x04, 0x17
        /*007a*/ 	.short	(.L_353 - .L_352)
.L_352:
        /*007c*/ 	.word	0x00000000
        /*0080*/ 	.short	0x0007
        /*0082*/ 	.short	0x0038
        /*0084*/ 	.byte	0x00, 0xf0, 0x21, 0x00


	//----- nvinfo : EIATTR_KPARAM_INFO
	.align		4
.L_353:
        /*0088*/ 	.byte	0x04, 0x17
        /*008a*/ 	.short	(.L_355 - .L_354)
.L_354:
        /*008c*/ 	.word	0x00000000
        /*0090*/ 	.short	0x0006
        /*0092*/ 	.short	0x0030
        /*0094*/ 	.byte	0x00, 0xf0, 0x21, 0x00


	//----- nvinfo : EIATTR_KPARAM_INFO
	.align		4
.L_355:
        /*0098*/ 	.byte	0x04, 0x17
        /*009a*/ 	.short	(.L_357 - .L_356)
.L_356:
        /*009c*/ 	.word	0x00000000
        /*00a0*/ 	.short	0x0005
        /*00a2*/ 	.short	0x0028
        /*00a4*/ 	.byte	0x00, 0xf0, 0x21, 0x00


	//----- nvinfo : EIATTR_KPARAM_INFO
	.align		4
.L_357:
        /*00a8*/ 	.byte	0x04, 0x17
        /*00aa*/ 	.short	(.L_359 - .L_358)
.L_358:
        /*00ac*/ 	.word	0x00000000
        /*00b0*/ 	.short	0x0004
        /*00b2*/ 	.short	0x0020
        /*00b4*/ 	.byte	0x00, 0xf0, 0x21, 0x00


	//----- nvinfo : EIATTR_KPARAM_INFO
	.align		4
.L_359:
        /*00b8*/ 	.byte	0x04, 0x17
        /*00ba*/ 	.short	(.L_361 - .L_360)
.L_360:
        /*00bc*/ 	.word	0x00000000
        /*00c0*/ 	.short	0x0003
        /*00c2*/ 	.short	0x0018
        /*00c4*/ 	.byte	0x00, 0xf0, 0x21, 0x00


	//----- nvinfo : EIATTR_KPARAM_INFO
	.align		4
.L_361:
        /*00c8*/ 	.byte	0x04, 0x17
        /*00ca*/ 	.short	(.L_363 - .L_362)
.L_362:
        /*00cc*/ 	.word	0x00000000
        /*00d0*/ 	.short	0x0002
        /*00d2*/ 	.short	0x0010
        /*00d4*/ 	.byte	0x00, 0xf0, 0x21, 0x00


	//----- nvinfo : EIATTR_KPARAM_INFO
	.align		4
.L_363:
        /*00d8*/ 	.byte	0x04, 0x17
        /*00da*/ 	.short	(.L_365 - .L_364)
.L_364:
        /*00dc*/ 	.word	0x00000000
        /*00e0*/ 	.short	0x0001
        /*00e2*/ 	.short	0x0008
        /*00e4*/ 	.byte	0x00, 0xf0, 0x21, 0x00


	//----- nvinfo : EIATTR_KPARAM_INFO
	.align		4
.L_365:
        /*00e8*/ 	.byte	0x04, 0x17
        /*00ea*/ 	.short	(.L_367 - .L_366)
.L_366:
        /*00ec*/ 	.word	0x00000000
        /*00f0*/ 	.short	0x0000
        /*00f2*/ 	.short	0x0000
        /*00f4*/ 	.byte	0x00, 0xf0, 0x21, 0x00


	//----- nvinfo : EIATTR_SPARSE_MMA_MASK
	.align		4
.L_367:
        /*00f8*/ 	.byte	0x03, 0x50
        /*00fa*/ 	.short	0x0000


	//----- nvinfo : EIATTR_MAXREG_COUNT
	.align		4
        /*00fc*/ 	.byte	0x03, 0x1b
        /*00fe*/ 	.short	0x0040


	//----- nvinfo : EIATTR_MERCURY_ISA_VERSION
	.align		4
        /*0100*/ 	.byte	0x03, 0x5f
        /*0102*/ 	.short	0x0101


	//----- nvinfo : EIATTR_EXIT_INSTR_OFFSETS
	.align		4
        /*0104*/ 	.byte	0x04, 0x1c
        /*0106*/ 	.short	(.L_369 - .L_368)


	//   ....[0]....
.L_368:
        /*0108*/ 	.word	0x00000090


	//   ....[1]....
        /*010c*/ 	.word	0x000000d0


	//   ....[2]....
        /*0110*/ 	.word	0x000019d0


	//----- nvinfo : EIATTR_MAX_THREADS
	.align		4
.L_369:
        /*0114*/ 	.byte	0x04, 0x05
        /*0116*/ 	.short	(.L_371 - .L_370)
.L_370:
        /*0118*/ 	.word	0x00000400
        /*011c*/ 	.word	0x00000001
        /*0120*/ 	.word	0x00000001


	//----- nvinfo : EIATTR_CRS_STACK_SIZE
	.align		4
.L_371:
        /*0124*/ 	.byte	0x04, 0x1e
        /*0126*/ 	.short	(.L_373 - .L_372)
.L_372:
        /*0128*/ 	.word	0x00000000


	//----- nvinfo : EIATTR_CBANK_PARAM_SIZE
	.align		4
.L_373:
        /*012c*/ 	.byte	0x03, 0x19
        /*012e*/ 	.short	0x0078


	//----- nvinfo : EIATTR_PARAM_CBANK
	.align		4
        /*0130*/ 	.byte	0x04, 0x0a
        /*0132*/ 	.short	(.L_375 - .L_374)
	.align		4
.L_374:
        /*0134*/ 	.word	index@(.nv.constant0._ZN2at6native13im2col_kernelIdEEvlPKT_llllllllllllPS2_)
        /*0138*/ 	.short	0x0210
        /*013a*/ 	.short	0x0078


	//----- nvinfo : EIATTR_SW_WAR
	.align		4
.L_375:
        /*013c*/ 	.byte	0x04, 0x36
        /*013e*/ 	.short	(.L_377 - .L_376)
.L_376:
        /*0140*/ 	.word	0x00000008
.L_377:


//--------------------- .nv.callgraph             --------------------------
	.section	.nv.callgraph,"",@"SHT_CUDA_CALLGRAPH"
	.align	4
	.sectionentsize	8
	.align		4
        /*0000*/ 	.word	0x00000000
	.align		4
        /*0004*/ 	.word	0xffffffff
	.align		4
        /*0008*/ 	.word	0x00000000
	.align		4
        /*000c*/ 	.word	0xfffffffe
	.align		4
        /*0010*/ 	.word	0x00000000
	.align		4
        /*0014*/ 	.word	0xfffffffd
	.align		4
        /*0018*/ 	.word	0x00000000
	.align		4
        /*001c*/ 	.word	0xfffffffc


//--------------------- .nv.constant4             --------------------------
	.section	.nv.constant4,"a",@progbits
	.align	8
	.align		8
.nv.constant4:
        /*0000*/ 	.dword	_ZN39_INTERNAL_72552453_9_Im2Col_cu_c1fd30784cuda3std3__45__cpo5beginE
	.align		8
        /*0008*/ 	.dword	_ZN39_INTERNAL_72552453_9_Im2Col_cu_c1fd30784cuda3std3__45__cpo3endE
	.align		8
        /*0010*/ 	.dword	_ZN39_INTERNAL_72552453_9_Im2Col_cu_c1fd30784cuda3std3__45__cpo6cbeginE
	.align		8
        /*0018*/ 	.dword	_ZN39_INTERNAL_72552453_9_Im2Col_cu_c1fd30784cuda3std3__45__cpo4cendE
	.align		8
        /*0020*/ 	.dword	_ZN39_INTERNAL_72552453_9_Im2Col_cu_c1fd30784cuda3std3__45__cpo6rbeginE
	.align		8
        /*0028*/ 	.dword	_ZN39_INTERNAL_72552453_9_Im2Col_cu_c1fd30784cuda3std3__45__cpo4rendE
	.align		8
        /*0030*/ 	.dword	_ZN39_INTERNAL_72552453_9_Im2Col_cu_c1fd30784cuda3std3__45__cpo7crbeginE
	.align		8
        /*0038*/ 	.dword	_ZN39_INTERNAL_72552453_9_Im2Col_cu_c1fd30784cuda3std3__45__cpo5crendE
	.align		8
        /*0040*/ 	.dword	_ZN39_INTERNAL_72552453_9_Im2Col_cu_c1fd30784cuda3std3__441_GLOBAL__N__72552453_9_Im2Col_cu_c1fd30786ignoreE
	.align		8
        /*0048*/ 	.dword	_ZN39_INTERNAL_72552453_9_Im2Col_cu_c1fd30784cuda3std3__419piecewise_constructE
	.align		8
        /*0050*/ 	.dword	_ZN39_INTERNAL_72552453_9_Im2Col_cu_c1fd30784cuda3std3__48in_placeE
	.align		8
        /*0058*/ 	.dword	_ZN39_INTERNAL_72552453_9_Im2Col_cu_c1fd30784cuda3std3__420unreachable_sentinelE
	.align		8
        /*0060*/ 	.dword	_ZN39_INTERNAL_72552453_9_Im2Col_cu_c1fd30784cuda3std6ranges3__45__cpo4swapE
	.align		8
        /*0068*/ 	.dword	_ZN39_INTERNAL_72552453_9_Im2Col_cu_c1fd30784cuda3std6ranges3__45__cpo9iter_moveE
	.align		8
        /*0070*/ 	.dword	_ZN39_INTERNAL_72552453_9_Im2Col_cu_c1fd30784cuda3std6ranges3__45__cpo5beginE
	.align		8
        /*0078*/ 	.dword	_ZN39_INTERNAL_72552453_9_Im2Col_cu_c1fd30784cuda3std6ranges3__45__cpo3endE
	.align		8
        /*0080*/ 	.dword	_ZN39_INTERNAL_72552453_9_Im2Col_cu_c1fd30784cuda3std6ranges3__45__cpo6cbeginE
	.align		8
        /*0088*/ 	.dword	_ZN39_INTERNAL_72552453_9_Im2Col_cu_c1fd30784cuda3std6ranges3__45__cpo4cendE
	.align		8
        /*0090*/ 	.dword	_ZN39_INTERNAL_72552453_9_Im2Col_cu_c1fd30784cuda3std6ranges3__45__cpo7advanceE
	.align		8
        /*0098*/ 	.dword	_ZN39_INTERNAL_72552453_9_Im2Col_cu_c1fd30784cuda3std6ranges3__45__cpo9iter_swapE
	.align		8
        /*00a0*/ 	.dword	_ZN39_INTERNAL_72552453_9_Im2Col_cu_c1fd30784cuda3std6ranges3__45__cpo4nextE
	.align		8
        /*00a8*/ 	.dword	_ZN39_INTERNAL_72552453_9_Im2Col_cu_c1fd30784cuda3std6ranges3__45__cpo4prevE
	.align		8
        /*00b0*/ 	.dword	_ZN39_INTERNAL_72552453_9_Im2Col_cu_c1fd30784cuda3std6ranges3__45__cpo4dataE
	.align		8
        /*00b8*/ 	.dword	_ZN39_INTERNAL_72552453_9_Im2Col_cu_c1fd30784cuda3std6ranges3__45__cpo5cdataE
	.align		8
        /*00c0*/ 	.dword	_ZN39_INTERNAL_72552453_9_Im2Col_cu_c1fd30784cuda3std6ranges3__45__cpo4sizeE
	.align		8
        /*00c8*/ 	.dword	_ZN39_INTERNAL_72552453_9_Im2Col_cu_c1fd30784cuda3std6ranges3__45__cpo5ssizeE
	.align		8
        /*00d0*/ 	.dword	_ZN39_INTERNAL_72552453_9_Im2Col_cu_c1fd30784cuda3std6ranges3__45__cpo8distanceE
	.align		8
        /*00d8*/ 	.dword	_ZN39_INTERNAL_72552453_9_Im2Col_cu_c1fd30786thrust23THRUST_300001_SM_900_NS6system6detail10sequential3seqE


//--------------------- .text._ZN2at6native13im2col_kernelIbEEvlPKT_llllllllllllPS2_ --------------------------
	.section	.text._ZN2at6native13im2col_kernelIbEEvlPKT_llllllllllllPS2_,"ax",@progbits
	.align	128
        .global         _ZN2at6native13im2col_kernelIbEEvlPKT_llllllllllllPS2_
        .type           _ZN2at6native13im2col_kernelIbEEvlPKT_llllllllllllPS2_,@function
        .size           _ZN2at6native13im2col_kernelIbEEvlPKT_llllllllllllPS2_,(.L_x_91 - _ZN2at6native13im2col_kernelIbEEvlPKT_llllllllllllPS2_)
        .other          _ZN2at6native13im2col_kernelIbEEvlPKT_llllllllllllPS2_,@"STO_CUDA_ENTRY STV_DEFAULT"
_ZN2at6native13im2col_kernelIbEEvlPKT_llllllllllllPS2_:
.text._ZN2at6native13im2col_kernelIbEEvlPKT_llllllllllllPS2_:
[----:B------:R-:W-:Y:S01]  /*0000*/  LDC R1, c[0x0][0x28] ;  /* 0x00000a00ff017b82 */ /* 0x000fe20000000800 */
[----:B------:R-:W0:Y:S07]  /*0010*/  S2R R2, SR_TID.X ;  /* 0x0000000000027919 */ /* 0x000e2e0000002100 */
[----:B------:R-:W0:Y:S01]  /*0020*/  S2UR UR4, SR_CTAID.X ;  /* 0x00000000000479c3 */ /* 0x000e220000002500 */
[----:B------:R-:W-:-:S07]  /*0030*/  IMAD.MOV.U32 R3, RZ, RZ, RZ ;  /* 0x000000ffff037224 */ /* 0x000fce00078e00ff */
[----:B------:R-:W0:Y:S02]  /*0040*/  LDC R29, c[0x0][RZ] ;  /* 0x00000000ff1d7b82 */ /* 0x000e240000000800 */
[----:B0-----:R-:W-:Y:S01]  /*0050*/  IMAD.WIDE.U32 R28, R29, UR4, R2 ;  /* 0x000000041d1c7c25 */ /* 0x001fe2000f8e0002 */
[----:B------:R-:W-:Y:S02]  /*0060*/  ULDC.64 UR4, c[0x0][0x210] ;  /* 0x0000840000047ab9 */ /* 0x000fe40000000a00 */
[----:B------:R-:W-:-:S04]  /*0070*/  ISETP.GE.U32.AND P0, PT, R28, UR4, PT ;  /* 0x000000041c007c0c */ /* 0x000fc8000bf06070 */
[----:B------:R-:W-:-:S13]  /*0080*/  ISETP.GE.AND.EX P0, PT, R29, UR5, PT, P0 ;  /* 0x000000051d007c0c */ /* 0x000fda000bf06300 */
[----:B------:R-:W-:Y:S05]  /*0090*/  @P0 EXIT ;  /* 0x000000000000094d */ /* 0x000fea0003800000 */
[----:B------:R-:W0:Y:S02]  /*00a0*/  LDC.64 R2, c[0x0][0x230] ;  /* 0x00008c00ff027b82 */ /* 0x000e240000000a00 */
[----:B0-----:R-:W-:-:S04]  /*00b0*/  ISETP.GE.U32.AND P0, PT, R2, 0x1, PT ;  /* 0x000000010200780c */ /* 0x001fc80003f06070 */
[----:B------:R-:W-:-:S13]  /*00c0*/  ISETP.GE.AND.EX P0, PT, R3, RZ, PT, P0 ;  /* 0x000000ff0300720c */ /* 0x000fda0003f06300 */
[----:B------:R-:W-:Y:S05]  /*00d0*/  @!P0 EXIT ;  /* 0x000000000000894d */ /* 0x000fea0003800000 */
[----:B------:R-:W-:-:S05]  /*00e0*/  ULDC.64 UR10, c[0x0][0x208] ;  /* 0x00008200000a7ab9 */ /* 0x000fca0000000a00 */
.L_x_11:
[----:B------:R-:W-:Y:S01]  /*00f0*/  ULDC UR4, c[0x0][0x27c] ;  /* 0x00009f0000047ab9 */ /* 0x000fe20000000800 */
[----:B------:R-:W-:Y:S01]  /*0100*/  BSSY B0, `(.L_x_0) ;  /* 0x000002d000007945 */ /* 0x000fe20003800000 */
[----:B------:R-:W-:-:S04]  /*0110*/  LOP3.LUT R0, R29, UR4, RZ, 0xfc, !PT ;  /* 0x000000041d007c12 */ /* 0x000fc8000f8efcff */
[----:B------:R-:W-:-:S13]  /*0120*/  ISETP.NE.U32.AND P0, PT, R0, RZ, PT ;  /* 0x000000ff0000720c */ /* 0x000fda0003f05070 */
[----:B012---:R-:W-:Y:S05]  /*0130*/  @!P0 BRA `(.L_x_1) ;  /* 0x0000000000488947 */ /* 0x007fea0003800000 */
[----:B------:R-:W-:Y:S01]  /*0140*/  ULDC.64 UR4, c[0x0][0x278] ;  /* 0x00009e0000047ab9 */ /* 0x000fe20000000a00 */
[----:B------:R-:W-:Y:S01]  /*0150*/  IMAD.MOV.U32 R16, RZ, RZ, R28 ;  /* 0x000000ffff107224 */ /* 0x000fe200078e001c */
[----:B------:R-:W-:Y:S01]  /*0160*/  MOV R8, UR5 ;  /* 0x0000000500087c02 */ /* 0x000fe20008000f00 */
[----:B------:R-:W-:Y:S01]  /*0170*/  IMAD.U32 R9, RZ, RZ, UR4 ;  /* 0x00000004ff097e24 */ /* 0x000fe2000f8e00ff */
[----:B------:R-:W-:Y:S01]  /*0180*/  MOV R6, 0x1b0 ;  /* 0x000001b000067802 */ /* 0x000fe20000000f00 */
[----:B------:R-:W-:-:S07]  /*0190*/  IMAD.MOV.U32 R11, RZ, RZ, R29 ;  /* 0x000000ffff0b7224 */ /* 0x000fce00078e001d */
[----:B------:R-:W-:Y:S05]  /*01a0*/  CALL.REL.NOINC `($__internal_0_$__cuda_sm20_div_s64) ;  /* 0x0000001400947944 */ /* 0x000fea0003c00000 */
[----:B------:R-:W-:Y:S01]  /*01b0*/  IADD3 R7, P0, RZ, -R8, RZ ;  /* 0x80000008ff077210 */ /* 0x000fe20007f1e0ff */
[----:B------:R-:W-:-:S04]  /*01c0*/  ULDC.64 UR4, c[0x0][0x278] ;  /* 0x00009e0000047ab9 */ /* 0x000fc80000000a00 */
[----:B------:R-:W-:Y:S02]  /*01d0*/  IMAD.X R0, RZ, RZ, ~R9, P0 ;  /* 0x000000ffff007224 */ /* 0x000fe400000e0e09 */
[----:B------:R-:W-:-:S04]  /*01e0*/  IMAD.WIDE.U32 R2, R7, UR4, R28 ;  /* 0x0000000407027c25 */ /* 0x000fc8000f8e001c */
[----:B------:R-:W-:-:S04]  /*01f0*/  IMAD R0, R0, UR4, RZ ;  /* 0x0000000400007c24 */ /* 0x000fc8000f8e02ff */
[----:B------:R-:W-:Y:S02]  /*0200*/  IMAD R7, R7, UR5, R0 ;  /* 0x0000000507077c24 */ /* 0x000fe4000f8e0200 */
[----:B------:R-:W-:Y:S02]  /*0210*/  IMAD.MOV.U32 R0, RZ, RZ, R2 ;  /* 0x000000ffff007224 */ /* 0x000fe400078e0002 */
[----:B------:R-:W-:Y:S01]  /*0220*/  IMAD.MOV.U32 R2, RZ, RZ, R8 ;  /* 0x000000ffff027224 */ /* 0x000fe200078e0008 */
[----:B------:R-:W-:Y:S01]  /*0230*/  IADD3 R7, R3, R7, RZ ;  /* 0x0000000703077210 */ /* 0x000fe20007ffe0ff */
[----:B------:R-:W-:Y:S01]  /*0240*/  IMAD.MOV.U32 R3, RZ, RZ, R9 ;  /* 0x000000ffff037224 */ /* 0x000fe200078e0009 */
[----:B------:R-:W-:Y:S06]  /*0250*/  BRA `(.L_x_2) ;  /* 0x00000000005c7947 */ /* 0x000fec0003800000 */
.L_x_1:
[----:B------:R-:W-:Y:S01]  /*0260*/  ULDC UR4, c[0x0][0x278] ;  /* 0x00009e0000047ab9 */ /* 0x000fe20000000800 */
[----:B------:R-:W-:Y:S01]  /*0270*/  IMAD.MOV.U32 R7, RZ, RZ, RZ ;  /* 0x000000ffff077224 */ /* 0x000fe200078e00ff */
[----:B------:R-:W0:Y:S01]  /*0280*/  I2F.U32.RP R0, UR4 ;  /* 0x0000000400007d06 */ /* 0x000e220008209000 */
[----:B------:R-:W-:-:S07]  /*0290*/  ISETP.NE.U32.AND P2, PT, RZ, UR4, PT ;  /* 0x00000004ff007c0c */ /* 0x000fce000bf45070 */
[----:B0-----:R-:W0:Y:S02]  /*02a0*/  MUFU.RCP R0, R0 ;  /* 0x0000000000007308 */ /* 0x001e240000001000 */
[----:B0-----:R-:W-:-:S06]  /*02b0*/  VIADD R2, R0, 0xffffffe ;  /* 0x0ffffffe00027836 */ /* 0x001fcc0000000000 */
[----:B------:R0:W1:Y:S02]  /*02c0*/  F2I.FTZ.U32.TRUNC.NTZ R3, R2 ;  /* 0x0000000200037305 */ /* 0x000064000021f000 */
[----:B0-----:R-:W-:Y:S01]  /*02d0*/  IMAD.MOV.U32 R2, RZ, RZ, RZ ;  /* 0x000000ffff027224 */ /* 0x001fe200078e00ff */
[----:B-1----:R-:W-:-:S05]  /*02e0*/  IADD3 R5, RZ, -R3, RZ ;  /* 0x80000003ff057210 */ /* 0x002fca0007ffe0ff */
[----:B------:R-:W-:-:S04]  /*02f0*/  IMAD R5, R5, UR4, RZ ;  /* 0x0000000405057c24 */ /* 0x000fc8000f8e02ff */
[----:B------:R-:W-:-:S06]  /*0300*/  IMAD.HI.U32 R3, R3, R5, R2 ;  /* 0x0000000503037227 */ /* 0x000fcc00078e0002 */
[----:B------:R-:W-:-:S04]  /*0310*/  IMAD.HI.U32 R2, R3, R28, RZ ;  /* 0x0000001c03027227 */ /* 0x000fc800078e00ff */
[----:B------:R-:W-:-:S04]  /*0320*/  IMAD.MOV R3, RZ, RZ, -R2 ;  /* 0x000000ffff037224 */ /* 0x000fc800078e0a02 */
[----:B------:R-:W-:-:S05]  /*0330*/  IMAD R3, R3, UR4, R28 ;  /* 0x0000000403037c24 */ /* 0x000fca000f8e021c */
[----:B------:R-:W-:-:S13]  /*0340*/  ISETP.GE.U32.AND P0, PT, R3, UR4, PT ;  /* 0x0000000403007c0c */ /* 0x000fda000bf06070 */
[----:B------:R-:W-:Y:S01]  /*0350*/  @P0 VIADD R3, R3, -UR4 ;  /* 0x8000000403030c36 */ /* 0x000fe20008000000 */
[----:B------:R-:W-:-:S04]  /*0360*/  @P0 IADD3 R2, R2, 0x1, RZ ;  /* 0x0000000102020810 */ /* 0x000fc80007ffe0ff */
[----:B------:R-:W-:-:S13]  /*0370*/  ISETP.GE.U32.AND P1, PT, R3, UR4, PT ;  /* 0x0000000403007c0c */ /* 0x000fda000bf26070 */
[----:B------:R-:W-:Y:S01]  /*0380*/  @P1 VIADD R2, R2, 0x1 ;  /* 0x0000000102021836 */ /* 0x000fe20000000000 */
[----:B------:R-:W-:-:S05]  /*0390*/  @!P2 LOP3.LUT R2, RZ, UR4, RZ, 0x33, !PT ;  /* 0x00000004ff02ac12 */ /* 0x000fca000f8e33ff */
[----:B------:R-:W-:-:S04]  /*03a0*/  IMAD.MOV R3, RZ, RZ, -R2 ;  /* 0x000000ffff037224 */ /* 0x000fc800078e0a02 */
[----:B------:R-:W-:Y:S01]  /*03b0*/  IMAD R0, R3, UR4, R28 ;  /* 0x0000000403007c24 */ /* 0x000fe2000f8e021c */
[----:B------:R-:W-:-:S11]  /*03c0*/  HFMA2.MMA R3, -RZ, RZ, 0, 0 ;  /* 0x00000000ff037435 */ /* 0x000fd600000001ff */
.L_x_2:
[----:B------:R-:W-:Y:S05]  /*03d0*/  BSYNC B0 ;  /* 0x0000000000007941 */ /* 0x000fea0003800000 */
.L_x_0:
[----:B------:R-:W-:Y:S01]  /*03e0*/  ULDC UR4, c[0x0][0x274] ;  /* 0x00009d0000047ab9 */ /* 0x000fe20000000800 */
[----:B------:R-:W-:Y:S01]  /*03f0*/  BSSY B0, `(.L_x_3) ;  /* 0x0000032000007945 */ /* 0x000fe20003800000 */
[----:B------:R-:W-:-:S05]  /*0400*/  IMAD.U32 R15, RZ, RZ, UR4 ;  /* 0x00000004ff0f7e24 */ /* 0x000fca000f8e00ff */
[----:B------:R-:W-:-:S04]  /*0410*/  LOP3.LUT R4, R3, R15, RZ, 0xfc, !PT ;  /* 0x0000000f03047212 */ /* 0x000fc800078efcff */
[----:B------:R-:W-:-:S13]  /*0420*/  ISETP.NE.U32.AND P0, PT, R4, RZ, PT ;  /* 0x000000ff0400720c */ /* 0x000fda0003f05070 */
[----:B------:R-:W-:Y:S05]  /*0430*/  @!P0 BRA `(.L_x_4) ;  /* 0x0000000000508947 */ /* 0x000fea0003800000 */
        /* <DEDUP_REMOVED lines=8> */
[----:B------:R-:W-:Y:S02]  /*04c0*/  ULDC.64 UR4, c[0x0][0x270] ;  /* 0x00009c0000047ab9 */ /* 0x000fe40000000a00 */
[----:B------:R-:W-:Y:S01]  /*04d0*/  IMAD.U32 R17, RZ, RZ, UR4 ;  /* 0x00000004ff117e24 */ /* 0x000fe2000f8e00ff */
[----:B------:R-:W-:Y:S01]  /*04e0*/  MOV R15, UR5 ;  /* 0x00000005000f7c02 */ /* 0x000fe20008000f00 */
[----:B------:R-:W-:Y:S02]  /*04f0*/  IMAD.X R4, RZ, RZ, ~R9, P0 ;  /* 0x000000ffff047224 */ /* 0x000fe400000e0e09 */
[----:B------:R-:W-:-:S04]  /*0500*/  IMAD.WIDE.U32 R2, R13, R17, R2 ;  /* 0x000000110d027225 */ /* 0x000fc800078e0002 */
[----:B------:R-:W-:Y:S02]  /*0510*/  IMAD R4, R4, R17, RZ ;  /* 0x0000001104047224 */ /* 0x000fe400078e02ff */
[----:B------:R-:W-:Y:S02]  /*0520*/  IMAD.MOV.U32 R12, RZ, RZ, R2 ;  /* 0x000000ffff0c7224 */ /* 0x000fe400078e0002 */
[----:B------:R-:W-:Y:S02]  /*0530*/  IMAD R13, R13, R15, R4 ;  /* 0x0000000f0d0d7224 */ /* 0x000fe400078e0204 */
[----:B------:R-:W-:Y:S02]  /*0540*/  IMAD.MOV.U32 R2, RZ, RZ, R8 ;  /* 0x000000ffff027224 */ /* 0x000fe400078e0008 */
[----:B------:R-:W-:Y:S01]  /*0550*/  IMAD.IADD R13, R3, 0x1, R13 ;  /* 0x00000001030d7824 */ /* 0x000fe200078e020d */
[----:B------:R-:W-:Y:S01]  /*0560*/  MOV R3, R9 ;  /* 0x0000000900037202 */ /* 0x000fe20000000f00 */
[----:B------:R-:W-:Y:S06]  /*0570*/  BRA `(.L_x_5) ;  /* 0x0000000000647947 */ /* 0x000fec0003800000 */
.L_x_4:
[----:B------:R-:W-:Y:S01]  /*0580*/  ULDC UR4, c[0x0][0x270] ;  /* 0x00009c0000047ab9 */ /* 0x000fe20000000800 */
[----:B------:R-:W-:Y:S02]  /*0590*/  IMAD.MOV.U32 R13, RZ, RZ, RZ ;  /* 0x000000ffff0d7224 */ /* 0x000fe400078e00ff */
[----:B------:R-:W-:-:S04]  /*05a0*/  IMAD.U32 R17, RZ, RZ, UR4 ;  /* 0x00000004ff117e24 */ /* 0x000fc8000f8e00ff */
[----:B------:R-:W0:Y:S01]  /*05b0*/  I2F.U32.RP R3, R17 ;  /* 0x0000001100037306 */ /* 0x000e220000209000 */
[----:B------:R-:W-:-:S07]  /*05c0*/  ISETP.NE.U32.AND P2, PT, R17, RZ, PT ;  /* 0x000000ff1100720c */ /* 0x000fce0003f45070 */
[----:B0-----:R-:W0:Y:S02]  /*05d0*/  MUFU.RCP R3, R3 ;  /* 0x0000000300037308 */ /* 0x001e240000001000 */
[----:B0-----:R-:W-:Y:S01]  /*05e0*/  VIADD R4, R3, 0xffffffe ;  /* 0x0ffffffe03047836 */ /* 0x001fe20000000000 */
[----:B------:R-:W-:-:S05]  /*05f0*/  MOV R3, RZ ;  /* 0x000000ff00037202 */ /* 0x000fca0000000f00 */
[----:B------:R0:W1:Y:S02]  /*0600*/  F2I.FTZ.U32.TRUNC.NTZ R5, R4 ;  /* 0x0000000400057305 */ /* 0x000064000021f000 */
[----:B0-----:R-:W-:Y:S01]  /*0610*/  HFMA2.MMA R4, -RZ, RZ, 0, 0 ;  /* 0x00000000ff047435 */ /* 0x001fe200000001ff */
[----:B-1----:R-:W-:-:S04]  /*0620*/  IMAD R6, R5, R17, RZ ;  /* 0x0000001105067224 */ /* 0x002fc800078e02ff */
[----:B------:R-:W-:-:S05]  /*0630*/  IMAD.MOV R9, RZ, RZ, -R6 ;  /* 0x000000ffff097224 */ /* 0x000fca00078e0a06 */
[----:B------:R-:W-:-:S06]  /*0640*/  IMAD.HI.U32 R5, R5, R9, R4 ;  /* 0x0000000905057227 */ /* 0x000fcc00078e0004 */
[----:B------:R-:W-:-:S04]  /*0650*/  IMAD.HI.U32 R5, R5, R2, RZ ;  /* 0x0000000205057227 */ /* 0x000fc800078e00ff */
[----:B------:R-:W-:-:S04]  /*0660*/  IMAD.MOV R6, RZ, RZ, -R5 ;  /* 0x000000ffff067224 */ /* 0x000fc800078e0a05 */
[----:B------:R-:W-:-:S05]  /*0670*/  IMAD R6, R17, R6, R2 ;  /* 0x0000000611067224 */ /* 0x000fca00078e0202 */
[----:B------:R-:W-:-:S13]  /*0680*/  ISETP.GE.U32.AND P0, PT, R6, R17, PT ;  /* 0x000000110600720c */ /* 0x000fda0003f06070 */
[----:B------:R-:W-:Y:S02]  /*0690*/  @P0 IMAD.IADD R6, R6, 0x1, -R17 ;  /* 0x0000000106060824 */ /* 0x000fe400078e0a11 */
[----:B------:R-:W-:-:S03]  /*06a0*/  @P0 VIADD R5, R5, 0x1 ;  /* 0x0000000105050836 */ /* 0x000fc60000000000 */
[----:B------:R-:W-:-:S13]  /*06b0*/  ISETP.GE.U32.AND P1, PT, R6, R17, PT ;  /* 0x000000110600720c */ /* 0x000fda0003f26070 */
[----:B------:R-:W-:Y:S02]  /*06c0*/  @P1 IADD3 R5, R5, 0x1, RZ ;  /* 0x0000000105051810 */ /* 0x000fe40007ffe0ff */
[----:B------:R-:W-:-:S05]  /*06d0*/  @!P2 LOP3.LUT R5, RZ, R17, RZ, 0x33, !PT ;  /* 0x00000011ff05a212 */ /* 0x000fca00078e33ff */
[----:B------:R-:W-:-:S04]  /*06e0*/  IMAD.MOV R12, RZ, RZ, -R5 ;  /* 0x000000ffff0c7224 */ /* 0x000fc800078e0a05 */
[----:B------:R-:W-:Y:S02]  /*06f0*/  IMAD R12, R17, R12, R2 ;  /* 0x0000000c110c7224 */ /* 0x000fe400078e0202 */
[----:B------:R-:W-:-:S07]  /*0700*/  IMAD.MOV.U32 R2, RZ, RZ, R5 ;  /* 0x000000ffff027224 */ /* 0x000fce00078e0005 */
.L_x_5:
[----:B------:R-:W-:Y:S05]  /*0710*/  BSYNC B0 ;  /* 0x0000000000007941 */ /* 0x000fea0003800000 */
.L_x_3:
[----:B------:R-:W0:Y:S01]  /*0720*/  LDC.64 R10, c[0x0][0x238] ;  /* 0x00008e00ff0a7b82 */ /* 0x000e220000000a00 */
[----:B------:R-:W-:Y:S02]  /*0730*/  ULDC.64 UR4, c[0x0][0x248] ;  /* 0x0000920000047ab9 */ /* 0x000fe40000000a00 */
[----:B------:R-:W-:-:S04]  /*0740*/  UIADD3 UR4, UP0, URZ, -UR4, URZ ;  /* 0x800000043f047290 */ /* 0x000fc8000ff1e03f */
[----:B------:R-:W-:Y:S01]  /*0750*/  UIADD3.X UR5, URZ, ~UR5, URZ, UP0, !UPT ;  /* 0x800000053f057290 */ /* 0x000fe200087fe43f */
[----:B------:R-:W1:Y:S01]  /*0760*/  LDC.64 R32, c[0x0][0x258] ;  /* 0x00009600ff207b82 */ /* 0x000e620000000a00 */
[----:B0-----:R-:W-:-:S04]  /*0770*/  ISETP.GE.U32.AND P0, PT, R10, 0x1, PT ;  /* 0x000000010a00780c */ /* 0x001fc80003f06070 */
[----:B------:R-:W-:Y:S01]  /*0780*/  ISETP.GE.AND.EX P0, PT, R11, RZ, PT, P0 ;  /* 0x000000ff0b00720c */ /* 0x000fe20003f06300 */
[----:B-1----:R-:W-:-:S04]  /*0790*/  IMAD R4, R7, R32, RZ ;  /* 0x0000002007047224 */ /* 0x002fc800078e02ff */
[C---:B------:R-:W-:Y:S02]  /*07a0*/  IMAD R33, R0.reuse, R33, R4 ;  /* 0x0000002100217224 */ /* 0x040fe400078e0204 */
[----:B------:R-:W-:-:S06]  /*07b0*/  IMAD.WIDE.U32 R4, R0, R32, UR4 ;  /* 0x0000000400047e25 */ /* 0x000fcc000f8e0020 */
[----:B------:R-:W-:Y:S05]  /*07c0*/  @!P0 BRA `(.L_x_6) ;  /* 0x0000000c00e48947 */ /* 0x000fea0003800000 */
[----:B------:R-:W-:Y:S01]  /*07d0*/  ULDC.64 UR4, c[0x0][0x230] ;  /* 0x00008c0000047ab9 */ /* 0x000fe20000000a00 */
[----:B------:R-:W0:Y:S01]  /*07e0*/  LDC.64 R18, c[0x0][0x250] ;  /* 0x00009400ff127b82 */ /* 0x000e220000000a00 */
[----:B------:R-:W-:Y:S01]  /*07f0*/  IMAD R11, R11, UR4, RZ ;  /* 0x000000040b0b7c24 */ /* 0x000fe2000f8e02ff */
[----:B------:R-:W-:Y:S01]  /*0800*/  ULDC.64 UR8, c[0x0][0x278] ;  /* 0x00009e0000087ab9 */ /* 0x000fe20000000a00 */
[----:B------:R-:W-:Y:S01]  /*0810*/  IMAD.WIDE.U32 R8, R10, UR4, RZ ;  /* 0x000000040a087c25 */ /* 0x000fe2000f8e00ff */
[----:B------:R-:W-:-:S03]  /*0820*/  ULDC.64 UR6, c[0x0][0x280] ;  /* 0x0000a00000067ab9 */ /* 0x000fc60000000a00 */
[----:B------:R-:W-:Y:S01]  /*0830*/  IMAD R11, R10, UR5, R11 ;  /* 0x000000050a0b7c24 */ /* 0x000fe2000f8e020b */
[----:B------:R-:W-:Y:S01]  /*0840*/  ULDC.64 UR4, c[0x0][0x240] ;  /* 0x0000900000047ab9 */ /* 0x000fe20000000a00 */
[----:B------:R-:W-:Y:S01]  /*0850*/  IMAD.IADD R33, R5, 0x1, R33 ;  /* 0x0000000105217824 */ /* 0x000fe200078e0221 */
[----:B------:R-:W-:Y:S01]  /*0860*/  UIADD3 UR4, UP0, URZ, -UR4, URZ ;  /* 0x800000043f047290 */ /* 0x000fe2000ff1e03f */
[----:B------:R-:W-:Y:S02]  /*0870*/  IMAD.IADD R6, R9, 0x1, R11 ;  /* 0x0000000109067824 */ /* 0x000fe400078e020b */
[----:B------:R-:W-:Y:S01]  /*0880*/  IMAD.WIDE.U32 R10, R8, R17, RZ ;  /* 0x00000011080a7225 */ /* 0x000fe200078e00ff */
[----:B------:R-:W-:-:S03]  /*0890*/  UIADD3.X UR5, URZ, ~UR5, URZ, UP0, !UPT ;  /* 0x800000053f057290 */ /* 0x000fc600087fe43f */
[----:B------:R-:W-:Y:S02]  /*08a0*/  IMAD R9, R6, R17, RZ ;  /* 0x0000001106097224 */ /* 0x000fe400078e02ff */
[----:B------:R-:W-:Y:S02]  /*08b0*/  IMAD.MOV.U32 R6, RZ, RZ, R0 ;  /* 0x000000ffff067224 */ /* 0x000fe400078e0000 */
[----:B------:R-:W-:Y:S02]  /*08c0*/  IMAD R9, R8, R15, R9 ;  /* 0x0000000f08097224 */ /* 0x000fe400078e0209 */
[----:B------:R-:W-:Y:S02]  /*08d0*/  IMAD.MOV.U32 R8, RZ, RZ, R12 ;  /* 0x000000ffff087224 */ /* 0x000fe400078e000c */
[----:B------:R-:W-:-:S04]  /*08e0*/  IMAD.IADD R9, R11, 0x1, R9 ;  /* 0x000000010b097824 */ /* 0x000fc800078e0209 */
[----:B------:R-:W-:Y:S01]  /*08f0*/  IMAD R11, R9, R2, RZ ;  /* 0x00000002090b7224 */ /* 0x000fe200078e02ff */
[----:B------:R-:W-:Y:S01]  /*0900*/  MOV R9, R13 ;  /* 0x0000000d00097202 */ /* 0x000fe20000000f00 */
[----:B0-----:R-:W-:Y:S02]  /*0910*/  IMAD R13, R13, R18, RZ ;  /* 0x000000120d0d7224 */ /* 0x001fe400078e02ff */
[-C--:B------:R-:W-:Y:S02]  /*0920*/  IMAD R11, R3, R10.reuse, R11 ;  /* 0x0000000a030b7224 */ /* 0x080fe400078e020b */
[----:B------:R-:W-:-:S04]  /*0930*/  IMAD.WIDE.U32 R8, R2, R10, R8 ;  /* 0x0000000a02087225 */ /* 0x000fc800078e0008 */
[----:B------:R-:W-:Y:S02]  /*0940*/  IMAD.IADD R9, R9, 0x1, R11 ;  /* 0x0000000109097824 */ /* 0x000fe400078e020b */
[----:B------:R-:W-:-:S04]  /*0950*/  IMAD.WIDE.U32 R10, R8, UR8, R6 ;  /* 0x00000008080a7c25 */ /* 0x000fc8000f8e0006 */
[----:B------:R-:W-:Y:S01]  /*0960*/  IMAD R9, R9, UR8, RZ ;  /* 0x0000000809097c24 */ /* 0x000fe2000f8e02ff */
[----:B------:R-:W-:Y:S01]  /*0970*/  IADD3 R0, P0, R10, UR6, RZ ;  /* 0x000000060a007c10 */ /* 0x000fe2000ff1e0ff */
[C---:B------:R-:W-:Y:S01]  /*0980*/  IMAD R13, R12.reuse, R19, R13 ;  /* 0x000000130c0d7224 */ /* 0x040fe200078e020d */
[----:B------:R-:W-:Y:S01]  /*0990*/  UMOV UR6, URZ ;  /* 0x0000003f00067c82 */ /* 0x000fe20008000000 */
[----:B------:R-:W-:-:S04]  /*09a0*/  IMAD.WIDE.U32 R6, R12, R18, UR4 ;  /* 0x000000040c067e25 */ /* 0x000fc8000f8e0012 */
[----:B------:R-:W-:Y:S01]  /*09b0*/  IMAD R9, R8, UR9, R9 ;  /* 0x0000000908097c24 */ /* 0x000fe2000f8e0209 */
[----:B------:R-:W-:-:S04]  /*09c0*/  IADD3 R31, R7, R13, RZ ;  /* 0x0000000d071f7210 */ /* 0x000fc80007ffe0ff */
[----:B------:R-:W-:Y:S01]  /*09d0*/  IADD3.X R27, R11, UR7, R9, P0, !PT ;  /* 0x000000070b1b7c10 */ /* 0x000fe200087fe409 */
[----:B------:R-:W-:-:S06]  /*09e0*/  UMOV UR7, URZ ;  /* 0x0000003f00077c82 */ /* 0x000fcc0008000000 */
.L_x_10:
[----:B0-----:R-:W0:Y:S01]  /*09f0*/  LDC.64 R12, c[0x0][0x260] ;  /* 0x00009800ff0c7b82 */ /* 0x001e220000000a00 */
[----:B------:R-:W-:Y:S01]  /*0a00*/  IMAD.MOV.U32 R30, RZ, RZ, R6 ;  /* 0x000000ffff1e7224 */ /* 0x000fe200078e0006 */
[----:B------:R-:W-:Y:S01]  /*0a10*/  ULDC.64 UR12, c[0x0][0x220] ;  /* 0x00008800000c7ab9 */ /* 0x000fe20000000a00 */
[----:B------:R-:W-:Y:S01]  /*0a20*/  ULDC.64 UR8, c[0x0][0x228] ;  /* 0x00008a0000087ab9 */ /* 0x000fe20000000a00 */
[----:B------:R-:W-:Y:S01]  /*0a30*/  IMAD.MOV.U32 R32, RZ, RZ, R4 ;  /* 0x000000ffff207224 */ /* 0x000fe200078e0004 */
[----:B------:R-:W-:Y:S01]  /*0a40*/  UMOV UR4, URZ ;  /* 0x0000003f00047c82 */ /* 0x000fe20008000000 */
[----:B------:R-:W-:Y:S02]  /*0a50*/  UMOV UR5, URZ ;  /* 0x0000003f00057c82 */ /* 0x000fe40008000000 */
[----:B-1----:R-:W1:Y:S08]  /*0a60*/  LDC.64 R24, c[0x0][0x238] ;  /* 0x00008e00ff187b82 */ /* 0x002e700000000a00 */
[----:B--2---:R-:W2:Y:S01]  /*0a70*/  LDC.64 R14, c[0x0][0x230] ;  /* 0x00008c00ff0e7b82 */ /* 0x004ea20000000a00 */
[----:B0-----:R-:W-:-:S02]  /*0a80*/  IMAD R10, R12, UR7, RZ ;  /* 0x000000070c0a7c24 */ /* 0x001fc4000f8e02ff */
[----:B------:R-:W-:-:S04]  /*0a90*/  IMAD.WIDE.U32 R8, R12, UR6, R30 ;  /* 0x000000060c087c25 */ /* 0x000fc8000f8e001e */
[----:B------:R-:W-:Y:S01]  /*0aa0*/  IMAD R11, R13, UR6, R10 ;  /* 0x000000060d0b7c24 */ /* 0x000fe2000f8e020a */
[----:B------:R-:W-:Y:S01]  /*0ab0*/  UIADD3 UR6, UP0, UR6, 0x1, URZ ;  /* 0x0000000106067890 */ /* 0x000fe2000ff1e03f */
[----:B-1----:R-:W-:Y:S01]  /*0ac0*/  IADD3 R12, P2, R24, -0x1, RZ ;  /* 0xffffffff180c7810 */ /* 0x002fe20007f5e0ff */
[----:B------:R-:W-:Y:S02]  /*0ad0*/  IMAD R13, R3, UR12, RZ ;  /* 0x0000000c030d7c24 */ /* 0x000fe4000f8e02ff */
[----:B------:R-:W-:Y:S01]  /*0ae0*/  IMAD.IADD R11, R9, 0x1, R11 ;  /* 0x00000001090b7824 */ /* 0x000fe200078e020b */
[----:B------:R-:W-:Y:S01]  /*0af0*/  ISETP.GE.U32.AND P1, PT, R12, 0x3, PT ;  /* 0x000000030c00780c */ /* 0x000fe20003f26070 */
[----:B------:R-:W-:Y:S01]  /*0b00*/  IMAD.MOV.U32 R10, RZ, RZ, R8 ;  /* 0x000000ffff0a7224 */ /* 0x000fe200078e0008 */
[----:B------:R-:W-:Y:S01]  /*0b10*/  UIADD3.X UR7, URZ, UR7, URZ, UP0, !UPT ;  /* 0x000000073f077290 */ /* 0x000fe200087fe43f */
[----:B------:R-:W-:Y:S01]  /*0b20*/  IMAD R13, R2, UR13, R13 ;  /* 0x0000000d020d7c24 */ /* 0x000fe2000f8e020d */
[----:B--2---:R-:W-:Y:S01]  /*0b30*/  ISETP.LE.U32.AND P0, PT, R14, UR6, PT ;  /* 0x000000060e007c0c */ /* 0x004fe2000bf03070 */
[----:B------:R-:W-:Y:S01]  /*0b40*/  IMAD.WIDE.U32 R22, R2, UR12, R10 ;  /* 0x0000000c02167c25 */ /* 0x000fe2000f8e000a */
[----:B------:R-:W-:-:S02]  /*0b50*/  IADD3.X R14, R25, -0x1, RZ, P2, !PT ;  /* 0xffffffff190e7810 */ /* 0x000fc400017fe4ff */
[----:B------:R-:W-:Y:S01]  /*0b60*/  MOV R12, UR7 ;  /* 0x00000007000c7c02 */ /* 0x000fe20008000f00 */
[----:B------:R-:W-:Y:S01]  /*0b70*/  IMAD.IADD R13, R23, 0x1, R13 ;  /* 0x00000001170d7824 */ /* 0x000fe200078e020d */
[----:B------:R-:W-:Y:S02]  /*0b80*/  ISETP.GE.U32.AND.EX P1, PT, R14, RZ, PT, P1 ;  /* 0x000000ff0e00720c */ /* 0x000fe40003f26110 */
[----:B------:R-:W-:Y:S01]  /*0b90*/  ISETP.GE.AND.EX P0, PT, R12, R15, PT, P0 ;  /* 0x0000000f0c00720c */ /* 0x000fe20003f06300 */
[----:B------:R-:W-:Y:S02]  /*0ba0*/  IMAD R35, R13, UR8, RZ ;  /* 0x000000080d237c24 */ /* 0x000fe4000f8e02ff */
[----:B------:R-:W-:-:S04]  /*0bb0*/  IMAD.WIDE.U32 R12, R22, UR8, R32 ;  /* 0x00000008160c7c25 */ /* 0x000fc8000f8e0020 */
[----:B------:R-:W-:-:S04]  /*0bc0*/  IMAD R35, R22, UR9, R35 ;  /* 0x0000000916237c24 */ /* 0x000fc8000f8e0223 */
[----:B------:R-:W-:Y:S05]  /*0bd0*/  @!P1 BRA `(.L_x_7) ;  /* 0x0000000400909947 */ /* 0x000fea0003800000 */
[----:B------:R-:W0:Y:S01]  /*0be0*/  LDC.64 R14, c[0x0][0x268] ;  /* 0x00009a00ff0e7b82 */ /* 0x000e220000000a00 */
[----:B------:R-:W-:Y:S01]  /*0bf0*/  ULDC.64 UR4, c[0x0][0x218] ;  /* 0x0000860000047ab9 */ /* 0x000fe20000000a00 */
[----:B------:R-:W-:Y:S01]  /*0c00*/  LOP3.LUT R19, R24, 0x3, RZ, 0xc0, !PT ;  /* 0x0000000318137812 */ /* 0x000fe200078ec0ff */
[----:B------:R-:W-:-:S03]  /*0c10*/  IMAD.MOV.U32 R41, RZ, RZ, R4 ;  /* 0x000000ffff297224 */ /* 0x000fc600078e0004 */
[----:B------:R-:W-:Y:S02]  /*0c20*/  IADD3 R30, P2, R19, -R24, RZ ;  /* 0x80000018131e7210 */ /* 0x000fe40007f5e0ff */
[----:B------:R-:W1:Y:S03]  /*0c30*/  LDC.64 R38, c[0x0][0x218] ;  /* 0x00008600ff267b82 */ /* 0x000e660000000a00 */
[----:B------:R-:W-:Y:S01]  /*0c40*/  IMAD.X R32, RZ, RZ, ~R25, P2 ;  /* 0x000000ffff207224 */ /* 0x000fe200010e0e19 */
[C---:B0-----:R-:W-:Y:S01]  /*0c50*/  IADD3 R18, P1, R14.reuse, UR4, RZ ;  /* 0x000000040e127c10 */ /* 0x041fe2000ff3e0ff */
[C---:B------:R-:W-:Y:S01]  /*0c60*/  IMAD R37, R15.reuse, 0x3, RZ ;  /* 0x000000030f257824 */ /* 0x040fe200078e02ff */
[----:B------:R-:W-:Y:S01]  /*0c70*/  LEA R20, P3, R14, UR4, 0x1 ;  /* 0x000000040e147c11 */ /* 0x000fe2000f8608ff */
[----:B------:R-:W-:Y:S01]  /*0c80*/  UMOV UR4, URZ ;  /* 0x0000003f00047c82 */ /* 0x000fe20008000000 */
[----:B------:R-:W-:-:S02]  /*0c90*/  IADD3.X R19, R15, UR5, RZ, P1, !PT ;  /* 0x000000050f137c10 */ /* 0x000fc40008ffe4ff */
[C---:B------:R-:W-:Y:S01]  /*0ca0*/  LEA.HI.X R21, R14.reuse, UR5, R15, 0x1, P3 ;  /* 0x000000050e157c11 */ /* 0x040fe200098f0c0f */
[----:B------:R-:W-:Y:S01]  /*0cb0*/  UMOV UR5, URZ ;  /* 0x0000003f00057c82 */ /* 0x000fe20008000000 */
[----:B-1----:R-:W-:Y:S01]  /*0cc0*/  IMAD.WIDE.U32 R16, R14, 0x3, R38 ;  /* 0x000000030e107825 */ /* 0x002fe200078e0026 */
[----:B------:R-:W-:-:S03]  /*0cd0*/  ISETP.GE.U32.AND P1, PT, R8, UR12, PT ;  /* 0x0000000c08007c0c */ /* 0x000fc6000bf26070 */
[----:B------:R-:W-:Y:S01]  /*0ce0*/  IMAD.IADD R37, R17, 0x1, R37 ;  /* 0x0000000111257824 */ /* 0x000fe200078e0225 */
[----:B------:R-:W-:Y:S01]  /*0cf0*/  MOV R36, R16 ;  /* 0x0000001000247202 */ /* 0x000fe20000000f00 */
[----:B------:R-:W-:Y:S01]  /*0d00*/  IMAD.WIDE.U32 R16, R22, UR8, R38 ;  /* 0x0000000816107c25 */ /* 0x000fe2000f8e0026 */
[----:B------:R-:W-:Y:S02]  /*0d10*/  SHF.L.U64.HI R38, R14, 0x2, R15 ;  /* 0x000000020e267819 */ /* 0x000fe4000001020f */
[----:B------:R-:W-:Y:S01]  /*0d20*/  ISETP.GE.AND.EX P1, PT, R11, UR13, PT, P1 ;  /* 0x0000000d0b007c0c */ /* 0x000fe2000bf26310 */
[C---:B------:R-:W-:Y:S01]  /*0d30*/  IMAD.WIDE.U32 R18, R22.reuse, UR8, R18 ;  /* 0x0000000816127c25 */ /* 0x040fe2000f8e0012 */
[----:B------:R-:W-:Y:S01]  /*0d40*/  IADD3 R40, R35, R17, RZ ;  /* 0x0000001123287210 */ /* 0x000fe20007ffe0ff */
[----:B------:R-:W-:Y:S02]  /*0d50*/  ULDC.64 UR12, c[0x0][0x278] ;  /* 0x00009e00000c7ab9 */ /* 0x000fe40000000a00 */
[----:B------:R-:W-:-:S04]  /*0d60*/  IMAD.WIDE.U32 R20, R22, UR8, R20 ;  /* 0x0000000816147c25 */ /* 0x000fc8000f8e0014 */
[----:B------:R-:W-:Y:S01]  /*0d70*/  IMAD.WIDE.U32 R22, R22, UR8, R36 ;  /* 0x0000000816167c25 */ /* 0x000fe2000f8e0024 */
[----:B------:R-:W-:-:S03]  /*0d80*/  ULDC.64 UR8, c[0x0][0x228] ;  /* 0x00008a0000087ab9 */ /* 0x000fc60000000a00 */
[----:B------:R-:W-:Y:S02]  /*0d90*/  IMAD.MOV.U32 R39, RZ, RZ, R33 ;  /* 0x000000ffff277224 */ /* 0x000fe400078e0021 */
[C---:B------:R-:W-:Y:S02]  /*0da0*/  IMAD.IADD R42, R35.reuse, 0x1, R19 ;  /* 0x00000001232a7824 */ /* 0x040fe400078e0213 */
[C---:B------:R-:W-:Y:S02]  /*0db0*/  IMAD.IADD R44, R35.reuse, 0x1, R21 ;  /* 0x00000001232c7824 */ /* 0x040fe400078e0215 */
[----:B------:R-:W-:-:S07]  /*0dc0*/  IMAD.IADD R34, R35, 0x1, R23 ;  /* 0x0000000123227824 */ /* 0x000fce00078e0217 */
.L_x_8:
[----:B0-----:R-:W-:Y:S01]  /*0dd0*/  LOP3.LUT R15, R39, R11, RZ, 0xfc, !PT ;  /* 0x0000000b270f7212 */ /* 0x001fe200078efcff */
[----:B------:R-:W0:Y:S01]  /*0de0*/  LDC.64 R24, c[0x0][0x268] ;  /* 0x00009a00ff187b82 */ /* 0x000e220000000a00 */
[----:B------:R-:W-:Y:S02]  /*0df0*/  ISETP.GE.U32.AND P3, PT, R41, UR8, PT ;  /* 0x0000000829007c0c */ /* 0x000fe4000bf66070 */
[----:B------:R-:W-:Y:S02]  /*0e00*/  ISETP.LT.OR P2, PT, R15, RZ, P1 ;  /* 0x000000ff0f00720c */ /* 0x000fe40000f41670 */
[----:B------:R-:W-:Y:S02]  /*0e10*/  PRMT R43, RZ, 0x7610, R43 ;  /* 0x00007610ff2b7816 */ /* 0x000fe4000000002b */
[----:B------:R-:W-:-:S13]  /*0e20*/  ISETP.GE.OR.EX P2, PT, R39, UR9, P2, P3 ;  /* 0x0000000927007c0c */ /* 0x000fda0009746730 */
[----:B------:R-:W-:-:S04]  /*0e30*/  @!P2 IADD3 R36, P3, R41, R16, RZ ;  /* 0x000000102924a210 */ /* 0x000fc80007f7e0ff */
[----:B------:R-:W-:-:S05]  /*0e40*/  @!P2 IADD3.X R37, R39, R40, RZ, P3, !PT ;  /* 0x000000282725a210 */ /* 0x000fca0001ffe4ff */
[----:B------:R1:W2:Y:S01]  /*0e50*/  @!P2 LDG.E.U8 R43, desc[UR10][R36.64] ;  /* 0x0000000a242ba981 */ /* 0x0002a2000c1e1100 */
[----:B0-----:R-:W-:-:S04]  /*0e60*/  IADD3 R15, P2, R41, R24, RZ ;  /* 0x00000018290f7210 */ /* 0x001fc80007f5e0ff */
[----:B------:R-:W-:Y:S01]  /*0e70*/  ISETP.GE.U32.AND P3, PT, R15, UR8, PT ;  /* 0x000000080f007c0c */ /* 0x000fe2000bf66070 */
[----:B------:R-:W-:Y:S02]  /*0e80*/  IMAD.X R45, R39, 0x1, R25, P2 ;  /* 0x00000001272d7824 */ /* 0x000fe400010e0619 */
[----:B-1----:R-:W-:-:S03]  /*0e90*/  IMAD.MOV.U32 R36, RZ, RZ, R0 ;  /* 0x000000ffff247224 */ /* 0x002fc600078e0000 */
[----:B------:R-:W-:Y:S01]  /*0ea0*/  LOP3.LUT R15, R45, R11, RZ, 0xfc, !PT ;  /* 0x0000000b2d0f7212 */ /* 0x000fe200078efcff */
[----:B------:R-:W-:Y:S02]  /*0eb0*/  IMAD.MOV.U32 R37, RZ, RZ, R27 ;  /* 0x000000ffff257224 */ /* 0x000fe400078e001b */
[----:B------:R-:W0:Y:S01]  /*0ec0*/  LDC.64 R26, c[0x0][0x270] ;  /* 0x00009c00ff1a7b82 */ /* 0x000e220000000a00 */
[----:B------:R-:W-:Y:S02]  /*0ed0*/  ISETP.LT.OR P2, PT, R15, RZ, P1 ;  /* 0x000000ff0f00720c */ /* 0x000fe40000f41670 */
[----:B------:R-:W-:Y:S02]  /*0ee0*/  PRMT R15, RZ, 0x7610, R15 ;  /* 0x00007610ff0f7816 */ /* 0x000fe4000000000f */
[----:B------:R-:W-:-:S13]  /*0ef0*/  ISETP.GE.OR.EX P2, PT, R45, UR9, P2, P3 ;  /* 0x000000092d007c0c */ /* 0x000fda0009746730 */
[----:B------:R-:W-:-:S04]  /*0f00*/  @!P2 IADD3 R46, P3, R41, R18, RZ ;  /* 0x00000012292ea210 */ /* 0x000fc80007f7e0ff */
[----:B------:R-:W-:Y:S01]  /*0f10*/  @!P2 IADD3.X R47, R39, R42, RZ, P3, !PT ;  /* 0x0000002a272fa210 */ /* 0x000fe20001ffe4ff */
[----:B0-----:R-:W-:Y:S01]  /*0f20*/  IMAD R0, R26, UR13, RZ ;  /* 0x0000000d1a007c24 */ /* 0x001fe2000f8e02ff */
[----:B--2---:R0:W-:Y:S04]  /*0f30*/  STG.E.U8 desc[UR10][R36.64], R43 ;  /* 0x0000002b24007986 */ /* 0x0041e8000c10110a */
[----:B------:R1:W2:Y:S01]  /*0f40*/  @!P2 LDG.E.U8 R15, desc[UR10][R46.64] ;  /* 0x0000000a2e0fa981 */ /* 0x0002a2000c1e1100 */
[----:B------:R-:W-:Y:S01]  /*0f50*/  IMAD R27, R27, UR12, R0 ;  /* 0x0000000c1b1b7c24 */ /* 0x000fe2000f8e0200 */
[----:B------:R-:W-:Y:S01]  /*0f60*/  LEA R0, P2, R24, R41, 0x1 ;  /* 0x0000002918007211 */ /* 0x000fe200078408ff */
[----:B------:R-:W-:-:S03]  /*0f70*/  IMAD.WIDE.U32 R48, R26, UR12, R36 ;  /* 0x0000000c1a307c25 */ /* 0x000fc6000f8e0024 */
[----:B------:R-:W-:Y:S01]  /*0f80*/  ISETP.GE.U32.AND P3, PT, R0, UR8, PT ;  /* 0x0000000800007c0c */ /* 0x000fe2000bf66070 */
[----:B------:R-:W-:Y:S01]  /*0f90*/  IMAD.IADD R49, R49, 0x1, R27 ;  /* 0x0000000131317824 */ /* 0x000fe200078e021b */
[----:B0-----:R-:W-:Y:S02]  /*0fa0*/  LEA.HI.X R37, R24, R39, R25, 0x1, P2 ;  /* 0x0000002718257211 */ /* 0x001fe400010f0c19 */
[----:B------:R-:W-:Y:S02]  /*0fb0*/  PRMT R43, RZ, 0x7610, R43 ;  /* 0x00007610ff2b7816 */ /* 0x000fe4000000002b */
[----:B------:R-:W-:-:S04]  /*0fc0*/  LOP3.LUT R0, R37, R11, RZ, 0xfc, !PT ;  /* 0x0000000b25007212 */ /* 0x000fc800078efcff */
[----:B------:R-:W-:-:S04]  /*0fd0*/  ISETP.LT.OR P2, PT, R0, RZ, P1 ;  /* 0x000000ff0000720c */ /* 0x000fc80000f41670 */
[----:B------:R-:W-:-:S13]  /*0fe0*/  ISETP.GE.OR.EX P2, PT, R37, UR9, P2, P3 ;  /* 0x0000000925007c0c */ /* 0x000fda0009746730 */
[----:B-1----:R-:W-:-:S05]  /*0ff0*/  @!P2 IADD3 R46, P3, R41, R20, RZ ;  /* 0x00000014292ea210 */ /* 0x002fca0007f7e0ff */
[----:B------:R-:W-:Y:S01]  /*1000*/  @!P2 IMAD.X R47, R39, 0x1, R44, P3 ;  /* 0x00000001272fa824 */ /* 0x000fe200018e062c */
[----:B--2---:R0:W-:Y:S04]  /*1010*/  STG.E.U8 desc[UR10][R48.64], R15 ;  /* 0x0000000f30007986 */ /* 0x0041e8000c10110a */
[----:B------:R1:W2:Y:S01]  /*1020*/  @!P2 LDG.E.U8 R43, desc[UR10][R46.64] ;  /* 0x0000000a2e2ba981 */ /* 0x0002a2000c1e1100 */
[----:B------:R-:W-:-:S04]  /*1030*/  IMAD.WIDE.U32 R36, R26, UR12, R48 ;  /* 0x0000000c1a247c25 */ /* 0x000fc8000f8e0030 */
[----:B------:R-:W-:Y:S02]  /*1040*/  IMAD.IADD R37, R27, 0x1, R37 ;  /* 0x000000011b257824 */ /* 0x000fe400078e0225 */
[----:B0-----:R-:W-:Y:S01]  /*1050*/  IMAD R15, R25, 0x3, RZ ;  /* 0x00000003190f7824 */ /* 0x001fe200078e02ff */
[----:B-1----:R-:W-:Y:S01]  /*1060*/  MOV R46, R41 ;  /* 0x00000029002e7202 */ /* 0x002fe20000000f00 */
[----:B------:R-:W-:-:S04]  /*1070*/  IMAD.MOV.U32 R47, RZ, RZ, R39 ;  /* 0x000000ffff2f7224 */ /* 0x000fc800078e0027 */
[----:B------:R-:W-:-:S04]  /*1080*/  IMAD.WIDE.U32 R48, R24, 0x3, R46 ;  /* 0x0000000318307825 */ /* 0x000fc800078e002e */
[----:B------:R-:W-:Y:S01]  /*1090*/  IMAD.IADD R15, R15, 0x1, R49 ;  /* 0x000000010f0f7824 */ /* 0x000fe200078e0231 */
[----:B------:R-:W-:-:S04]  /*10a0*/  ISETP.GE.U32.AND P3, PT, R48, UR8, PT ;  /* 0x0000000830007c0c */ /* 0x000fc8000bf66070 */
[----:B------:R-:W-:-:S04]  /*10b0*/  LOP3.LUT R0, R15, R11, RZ, 0xfc, !PT ;  /* 0x0000000b0f007212 */ /* 0x000fc800078efcff */
[----:B------:R-:W-:-:S04]  /*10c0*/  ISETP.LT.OR P2, PT, R0, RZ, P1 ;  /* 0x000000ff0000720c */ /* 0x000fc80000f41670 */
[----:B------:R-:W-:Y:S02]  /*10d0*/  ISETP.GE.OR.EX P2, PT, R15, UR9, P2, P3 ;  /* 0x000000090f007c0c */ /* 0x000fe40009746730 */
[----:B------:R-:W-:-:S11]  /*10e0*/  PRMT R15, RZ, 0x7610, R15 ;  /* 0x00007610ff0f7816 */ /* 0x000fd6000000000f */
[----:B------:R-:W-:-:S05]  /*10f0*/  @!P2 IADD3 R46, P3, R41, R22, RZ ;  /* 0x00000016292ea210 */ /* 0x000fca0007f7e0ff */
[----:B------:R-:W-:Y:S01]  /*1100*/  @!P2 IMAD.X R47, R39, 0x1, R34, P3 ;  /* 0x00000001272fa824 */ /* 0x000fe200018e0622 */
[----:B--2---:R0:W-:Y:S04]  /*1110*/  STG.E.U8 desc[UR10][R36.64], R43 ;  /* 0x0000002b24007986 */ /* 0x0041e8000c10110a */
[----:B------:R-:W2:Y:S01]  /*1120*/  @!P2 LDG.E.U8 R15, desc[UR10][R46.64] ;  /* 0x0000000a2e0fa981 */ /* 0x000ea2000c1e1100 */
[----:B------:R-:W-:Y:S01]  /*1130*/  IMAD.WIDE.U32 R24, R26, UR12, R36 ;  /* 0x0000000c1a187c25 */ /* 0x000fe2000f8e0024 */
[----:B------:R-:W-:-:S04]  /*1140*/  UIADD3 UR4, UP0, UR4, 0x4, URZ ;  /* 0x0000000404047890 */ /* 0x000fc8000ff1e03f */
[----:B------:R-:W-:Y:S01]  /*1150*/  IADD3 R25, R27, R25, RZ ;  /* 0x000000191b197210 */ /* 0x000fe20007ffe0ff */
[----:B------:R-:W-:Y:S01]  /*1160*/  UIADD3.X UR5, URZ, UR5, URZ, UP0, !UPT ;  /* 0x000000053f057290 */ /* 0x000fe200087fe43f */
[----:B------:R-:W-:Y:S01]  /*1170*/  IADD3 R0, P3, R30, UR4, RZ ;  /* 0x000000041e007c10 */ /* 0x000fe2000ff7e0ff */
[----:B0-----:R-:W-:-:S03]  /*1180*/  IMAD.WIDE.U32 R36, R26, UR12, R24 ;  /* 0x0000000c1a247c25 */ /* 0x001fc6000f8e0018 */
[----:B------:R-:W-:Y:S02]  /*1190*/  ISETP.NE.U32.AND P2, PT, R0, RZ, PT ;  /* 0x000000ff0000720c */ /* 0x000fe40003f45070 */
[----:B------:R-:W-:Y:S01]  /*11a0*/  IADD3.X R0, R32, UR5, RZ, P3, !PT ;  /* 0x0000000520007c10 */ /* 0x000fe20009ffe4ff */
[----:B------:R-:W-:Y:S01]  /*11b0*/  IMAD.IADD R27, R27, 0x1, R37 ;  /* 0x000000011b1b7824 */ /* 0x000fe200078e0225 */
[----:B------:R-:W-:Y:S02]  /*11c0*/  LEA R41, P3, R14, R41, 0x2 ;  /* 0x000000290e297211 */ /* 0x000fe400078610ff */
[----:B------:R-:W-:Y:S01]  /*11d0*/  ISETP.NE.AND.EX P2, PT, R0, RZ, PT, P2 ;  /* 0x000000ff0000720c */ /* 0x000fe20003f45320 */
[----:B------:R-:W-:Y:S01]  /*11e0*/  IMAD.MOV.U32 R0, RZ, RZ, R36 ;  /* 0x000000ffff007224 */ /* 0x000fe200078e0024 */
[----:B------:R-:W-:Y:S01]  /*11f0*/  IADD3.X R39, R39, R38, RZ, P3, !PT ;  /* 0x0000002627277210 */ /* 0x000fe20001ffe4ff */
[----:B--2---:R0:W-:Y:S10]  /*1200*/  STG.E.U8 desc[UR10][R24.64], R15 ;  /* 0x0000000f18007986 */ /* 0x0041f4000c10110a */
[----:B------:R-:W-:Y:S05]  /*1210*/  @P2 BRA `(.L_x_8) ;  /* 0xfffffff800ec2947 */ /* 0x000fea000383ffff */
.L_x_7:
[----:B------:R-:W1:Y:S01]  /*1220*/  LDC R18, c[0x0][0x238] ;  /* 0x00008e00ff127b82 */ /* 0x000e620000000800 */
[----:B------:R-:W-:Y:S01]  /*1230*/  IMAD.IADD R35, R13, 0x1, R35 ;  /* 0x000000010d237824 */ /* 0x000fe200078e0223 */
[----:B-1----:R-:W-:-:S04]  /*1240*/  LOP3.LUT R18, R18, 0x3, RZ, 0xc0, !PT ;  /* 0x0000000312127812 */ /* 0x002fc800078ec0ff */
[----:B------:R-:W-:-:S04]  /*1250*/  ISETP.NE.U32.AND P1, PT, R18, RZ, PT ;  /* 0x000000ff1200720c */ /* 0x000fc80003f25070 */
[----:B------:R-:W-:-:S13]  /*1260*/  ISETP.NE.AND.EX P1, PT, RZ, RZ, PT, P1 ;  /* 0x000000ffff00720c */ /* 0x000fda0003f25310 */
[----:B------:R-:W-:Y:S05]  /*1270*/  @!P1 BRA `(.L_x_9) ;  /* 0x0000000400349947 */ /* 0x000fea0003800000 */
[----:B0-----:R-:W0:Y:S01]  /*1280*/  LDC.64 R14, c[0x0][0x268] ;  /* 0x00009a00ff0e7b82 */ /* 0x001e220000000a00 */
[----:B------:R-:W-:Y:S01]  /*1290*/  IMAD.MOV.U32 R32, RZ, RZ, R4 ;  /* 0x000000ffff207224 */ /* 0x000fe200078e0004 */
[----:B------:R-:W-:Y:S01]  /*12a0*/  ULDC.64 UR12, c[0x0][0x220] ;  /* 0x00008800000c7ab9 */ /* 0x000fe20000000a00 */
[----:B------:R-:W-:Y:S02]  /*12b0*/  PRMT R19, RZ, 0x7610, R19 ;  /* 0x00007610ff137816 */ /* 0x000fe40000000013 */
[----:B------:R-:W-:-:S04]  /*12c0*/  ISETP.GE.U32.AND P1, PT, R8, UR12, PT ;  /* 0x0000000c08007c0c */ /* 0x000fc8000bf26070 */
[----:B------:R-:W-:Y:S01]  /*12d0*/  ISETP.GE.AND.EX P1, PT, R11, UR13, PT, P1 ;  /* 0x0000000d0b007c0c */ /* 0x000fe2000bf26310 */
[----:B------:R-:W-:Y:S01]  /*12e0*/  ULDC.64 UR12, c[0x0][0x278] ;  /* 0x00009e00000c7ab9 */ /* 0x000fe20000000a00 */
[C---:B0-----:R-:W-:Y:S02]  /*12f0*/  IMAD R20, R14.reuse, UR5, RZ ;  /* 0x000000050e147c24 */ /* 0x041fe4000f8e02ff */
[----:B------:R-:W-:-:S04]  /*1300*/  IMAD.WIDE.U32 R16, R14, UR4, R32 ;  /* 0x000000040e107c25 */ /* 0x000fc8000f8e0020 */
[----:B------:R-:W-:Y:S01]  /*1310*/  IMAD R23, R15, UR4, R20 ;  /* 0x000000040f177c24 */ /* 0x000fe2000f8e0214 */
[----:B------:R-:W-:-:S04]  /*1320*/  ISETP.GE.U32.AND P3, PT, R16, UR8, PT ;  /* 0x0000000810007c0c */ /* 0x000fc8000bf66070 */
[----:B------:R-:W-:-:S04]  /*1330*/  IADD3 R9, R17, R23, RZ ;  /* 0x0000001711097210 */ /* 0x000fc80007ffe0ff */
[----:B------:R-:W-:-:S04]  /*1340*/  LOP3.LUT R8, R9, R11, RZ, 0xfc, !PT ;  /* 0x0000000b09087212 */ /* 0x000fc800078efcff */
[----:B------:R-:W-:-:S04]  /*1350*/  ISETP.LT.OR P2, PT, R8, RZ, P1 ;  /* 0x000000ff0800720c */ /* 0x000fc80000f41670 */
[----:B------:R-:W-:-:S13]  /*1360*/  ISETP.GE.OR.EX P2, PT, R9, UR9, P2, P3 ;  /* 0x0000000909007c0c */ /* 0x000fda0009746730 */
[----:B------:R-:W0:Y:S01]  /*1370*/  @!P2 LDC.64 R20, c[0x0][0x218] ;  /* 0x00008600ff14ab82 */ /* 0x000e220000000a00 */
[----:B------:R-:W-:-:S04]  /*1380*/  @!P2 IMAD.MOV.U32 R34, RZ, RZ, R12 ;  /* 0x000000ffff22a224 */ /* 0x000fc800078e000c */
[----:B------:R-:W-:-:S03]  /*1390*/  @!P2 IMAD.WIDE.U32 R8, R14, UR4, R34 ;  /* 0x000000040e08ac25 */ /* 0x000fc6000f8e0022 */
[----:B0-----:R-:W-:-:S04]  /*13a0*/  @!P2 IADD3 R20, P3, R8, R20, RZ ;  /* 0x000000140814a210 */ /* 0x001fc80007f7e0ff */
[----:B------:R-:W-:Y:S02]  /*13b0*/  @!P2 IADD3.X R21, R21, R23, R9, P3, !PT ;  /* 0x000000171515a210 */ /* 0x000fe40001ffe409 */
[----:B------:R-:W0:Y:S03]  /*13c0*/  LDC.64 R8, c[0x0][0x270] ;  /* 0x00009c00ff087b82 */ /* 0x000e260000000a00 */
[----:B------:R-:W2:Y:S01]  /*13d0*/  @!P2 LDG.E.U8 R19, desc[UR10][R20.64] ;  /* 0x0000000a1413a981 */ /* 0x000ea2000c1e1100 */
[----:B------:R-:W-:Y:S01]  /*13e0*/  ISETP.NE.U32.AND P2, PT, R18, 0x1, PT ;  /* 0x000000011200780c */ /* 0x000fe20003f45070 */
[----:B------:R-:W-:-:S03]  /*13f0*/  IMAD.MOV.U32 R26, RZ, RZ, R0 ;  /* 0x000000ffff1a7224 */ /* 0x000fc600078e0000 */
[----:B------:R-:W-:Y:S01]  /*1400*/  ISETP.NE.AND.EX P2, PT, RZ, RZ, PT, P2 ;  /* 0x000000ffff00720c */ /* 0x000fe20003f45320 */
[C---:B0-----:R-:W-:Y:S02]  /*1410*/  IMAD R22, R8.reuse, UR13, RZ ;  /* 0x0000000d08167c24 */ /* 0x041fe4000f8e02ff */
[----:B------:R-:W-:Y:S01]  /*1420*/  IMAD.WIDE.U32 R16, R8, UR12, RZ ;  /* 0x0000000c08107c25 */ /* 0x000fe2000f8e00ff */
[----:B------:R-:W-:-:S03]  /*1430*/  MOV R8, R0 ;  /* 0x0000000000087202 */ /* 0x000fc60000000f00 */
[----:B------:R-:W-:Y:S01]  /*1440*/  IMAD R9, R9, UR12, R22 ;  /* 0x0000000c09097c24 */ /* 0x000fe2000f8e0216 */
[----:B------:R-:W-:-:S03]  /*1450*/  IADD3 R0, P3, R0, R16, RZ ;  /* 0x0000001000007210 */ /* 0x000fc60007f7e0ff */
[----:B------:R-:W-:Y:S02]  /*1460*/  IMAD.IADD R37, R9, 0x1, R17 ;  /* 0x0000000109257824 */ /* 0x000fe400078e0211 */
[----:B------:R-:W-:Y:S01]  /*1470*/  IMAD.MOV.U32 R9, RZ, RZ, R27 ;  /* 0x000000ffff097224 */ /* 0x000fe200078e001b */
[----:B--2---:R0:W-:Y:S02]  /*1480*/  STG.E.U8 desc[UR10][R26.64], R19 ;  /* 0x000000131a007986 */ /* 0x0041e4000c10110a */
[----:B0-----:R-:W-:Y:S01]  /*1490*/  IADD3.X R27, R37, R27, RZ, P3, !PT ;  /* 0x0000001b251b7210 */ /* 0x001fe20001ffe4ff */
[----:B------:R-:W-:Y:S06]  /*14a0*/  @!P2 BRA `(.L_x_9) ;  /* 0x0000000000a8a947 */ /* 0x000fec0003800000 */
[----:B------:R-:W0:Y:S02]  /*14b0*/  LDC.64 R20, c[0x0][0x268] ;  /* 0x00009a00ff147b82 */ /* 0x000e240000000a00 */
[----:B0-----:R-:W-:-:S04]  /*14c0*/  IMAD.WIDE.U32 R24, R14, UR4, R20 ;  /* 0x000000040e187c25 */ /* 0x001fc8000f8e0014 */
[----:B------:R-:W-:Y:S01]  /*14d0*/  IMAD.IADD R26, R23, 0x1, R25 ;  /* 0x00000001171a7824 */ /* 0x000fe200078e0219 */
[----:B------:R-:W-:-:S04]  /*14e0*/  IADD3 R20, P2, R4, R24, RZ ;  /* 0x0000001804147210 */ /* 0x000fc80007f5e0ff */
[----:B------:R-:W-:Y:S01]  /*14f0*/  ISETP.GE.U32.AND P3, PT, R20, UR8, PT ;  /* 0x0000000814007c0c */ /* 0x000fe2000bf66070 */
[----:B------:R-:W-:-:S05]  /*1500*/  IMAD.X R19, R26, 0x1, R33, P2 ;  /* 0x000000011a137824 */ /* 0x000fca00010e0621 */
[----:B------:R-:W-:-:S04]  /*1510*/  LOP3.LUT R0, R19, R11, RZ, 0xfc, !PT ;  /* 0x0000000b13007212 */ /* 0x000fc800078efcff */
[----:B------:R-:W-:-:S04]  /*1520*/  ISETP.LT.OR P2, PT, R0, RZ, P1 ;  /* 0x000000ff0000720c */ /* 0x000fc80000f41670 */
[----:B------:R-:W-:Y:S02]  /*1530*/  ISETP.GE.OR.EX P2, PT, R19, UR9, P2, P3 ;  /* 0x0000000913007c0c */ /* 0x000fe40009746730 */
[----:B------:R-:W-:-:S11]  /*1540*/  PRMT R19, RZ, 0x7610, R19 ;  /* 0x00007610ff137816 */ /* 0x000fd60000000013 */
[----:B------:R-:W0:Y:S02]  /*1550*/  @!P2 LDC.64 R20, c[0x0][0x218] ;  /* 0x00008600ff14ab82 */ /* 0x000e240000000a00 */
[----:B0-----:R-:W-:-:S04]  /*1560*/  @!P2 IADD3 R20, P3, P4, R12, R20, R24 ;  /* 0x000000140c14a210 */ /* 0x001fc80007c7e018 */
[----:B------:R-:W-:-:S05]  /*1570*/  @!P2 IADD3.X R21, R35, R21, R26, P3, P4 ;  /* 0x000000152315a210 */ /* 0x000fca0001fe841a */
[----:B------:R-:W2:Y:S01]  /*1580*/  @!P2 LDG.E.U8 R19, desc[UR10][R20.64] ;  /* 0x0000000a1413a981 */ /* 0x000ea2000c1e1100 */
[----:B------:R-:W-:Y:S02]  /*1590*/  IADD3 R22, P2, R8, R16, RZ ;  /* 0x0000001008167210 */ /* 0x000fe40007f5e0ff */
[----:B------:R-:W-:Y:S02]  /*15a0*/  LEA R0, P3, R16, R8, 0x1 ;  /* 0x0000000810007211 */ /* 0x000fe400078608ff */
[-C--:B------:R-:W-:Y:S02]  /*15b0*/  IADD3.X R23, R37, R9.reuse, RZ, P2, !PT ;  /* 0x0000000925177210 */ /* 0x080fe400017fe4ff */
[----:B------:R-:W-:Y:S02]  /*15c0*/  ISETP.NE.U32.AND P2, PT, R18, 0x2, PT ;  /* 0x000000021200780c */ /* 0x000fe40003f45070 */
[----:B------:R-:W-:Y:S02]  /*15d0*/  LEA.HI.X R27, R16, R9, R37, 0x1, P3 ;  /* 0x00000009101b7211 */ /* 0x000fe400018f0c25 */
[----:B------:R-:W-:Y:S01]  /*15e0*/  ISETP.NE.AND.EX P2, PT, RZ, RZ, PT, P2 ;  /* 0x000000ffff00720c */ /* 0x000fe20003f45320 */
[----:B--2---:R1:W-:-:S12]  /*15f0*/  STG.E.U8 desc[UR10][R22.64], R19 ;  /* 0x0000001316007986 */ /* 0x0043d8000c10110a */
[----:B------:R-:W-:Y:S05]  /*1600*/  @!P2 BRA `(.L_x_9) ;  /* 0x000000000050a947 */ /* 0x000fea0003800000 */
[----:B------:R-:W-:-:S05]  /*1610*/  IADD3 R25, P2, R24, R14, RZ ;  /* 0x0000000e18197210 */ /* 0x000fca0007f5e0ff */
[--C-:B------:R-:W-:Y:S01]  /*1620*/  IMAD.X R26, R26, 0x1, R15.reuse, P2 ;  /* 0x000000011a1a7824 */ /* 0x100fe200010e060f */
[----:B------:R-:W-:Y:S02]  /*1630*/  IADD3 R14, P2, R25, R4, RZ ;  /* 0x00000004190e7210 */ /* 0x000fe40007f5e0ff */
[----:B------:R-:W-:-:S03]  /*1640*/  PRMT R15, RZ, 0x7610, R15 ;  /* 0x00007610ff0f7816 */ /* 0x000fc6000000000f */
[----:B------:R-:W-:Y:S01]  /*1650*/  IMAD.X R13, R26, 0x1, R33, P2 ;  /* 0x000000011a0d7824 */ /* 0x000fe200010e0621 */
[----:B------:R-:W-:-:S04]  /*1660*/  ISETP.GE.U32.AND P2, PT, R14, UR8, PT ;  /* 0x000000080e007c0c */ /* 0x000fc8000bf46070 */
[----:B------:R-:W-:-:S04]  /*1670*/  LOP3.LUT R10, R13, R11, RZ, 0xfc, !PT ;  /* 0x0000000b0d0a7212 */ /* 0x000fc800078efcff */
[----:B------:R-:W-:-:S04]  /*1680*/  ISETP.LT.OR P1, PT, R10, RZ, P1 ;  /* 0x000000ff0a00720c */ /* 0x000fc80000f21670 */
[----:B------:R-:W-:-:S13]  /*1690*/  ISETP.GE.OR.EX P1, PT, R13, UR9, P1, P2 ;  /* 0x000000090d007c0c */ /* 0x000fda0008f26720 */
[----:B------:R-:W0:Y:S02]  /*16a0*/  @!P1 LDC.64 R10, c[0x0][0x218] ;  /* 0x00008600ff0a9b82 */ /* 0x000e240000000a00 */
[----:B0-----:R-:W-:-:S04]  /*16b0*/  @!P1 IADD3 R12, P2, P3, R12, R10, R25 ;  /* 0x0000000a0c0c9210 */ /* 0x001fc80007b5e019 */
[----:B------:R-:W-:-:S05]  /*16c0*/  @!P1 IADD3.X R13, R35, R11, R26, P2, P3 ;  /* 0x0000000b230d9210 */ /* 0x000fca00017e641a */
[----:B------:R-:W2:Y:S01]  /*16d0*/  @!P1 LDG.E.U8 R15, desc[UR10][R12.64] ;  /* 0x0000000a0c0f9981 */ /* 0x000ea2000c1e1100 */
[----:B------:R-:W-:Y:S01]  /*16e0*/  MOV R10, R0 ;  /* 0x00000000000a7202 */ /* 0x000fe20000000f00 */
[----:B------:R-:W-:Y:S02]  /*16f0*/  IMAD.MOV.U32 R11, RZ, RZ, R27 ;  /* 0x000000ffff0b7224 */ /* 0x000fe400078e001b */
[----:B------:R-:W-:-:S04]  /*1700*/  IMAD.WIDE.U32 R8, R16, 0x3, R8 ;  /* 0x0000000310087825 */ /* 0x000fc800078e0008 */
[----:B------:R-:W-:Y:S01]  /*1710*/  IMAD R27, R37, 0x3, RZ ;  /* 0x00000003251b7824 */ /* 0x000fe200078e02ff */
[----:B------:R-:W-:-:S03]  /*1720*/  MOV R0, R8 ;  /* 0x0000000800007202 */ /* 0x000fc60000000f00 */
[----:B------:R-:W-:Y:S01]  /*1730*/  IMAD.IADD R27, R9, 0x1, R27 ;  /* 0x00000001091b7824 */ /* 0x000fe200078e021b */
[----:B--2---:R2:W-:Y:S06]  /*1740*/  STG.E.U8 desc[UR10][R10.64], R15 ;  /* 0x0000000f0a007986 */ /* 0x0045ec000c10110a */
.L_x_9:
[----:B------:R-:W-:Y:S05]  /*1750*/  @!P0 BRA `(.L_x_10) ;  /* 0xfffffff000a48947 */ /* 0x000fea000383ffff */
.L_x_6:
[----:B------:R-:W-:Y:S01]  /*1760*/  ULDC UR4, c[0x0][0x0] ;  /* 0x0000000000047ab9 */ /* 0x000fe20000000800 */
[----:B------:R-:W3:Y:S02]  /*1770*/  LDC R0, c[0x0][0xc] ;  /* 0x00000300ff007b82 */ /* 0x000ee40000000800 */
[----:B---3--:R-:W-:Y:S01]  /*1780*/  IMAD R3, R0, UR4, RZ ;  /* 0x0000000400037c24 */ /* 0x008fe2000f8e02ff */
[----:B------:R-:W-:-:S04]  /*1790*/  ULDC.64 UR4, c[0x0][0x210] ;  /* 0x0000840000047ab9 */ /* 0x000fc80000000a00 */
[----:B------:R-:W-:-:S05]  /*17a0*/  IADD3 R28, P0, R3, R28, RZ ;  /* 0x0000001c031c7210 */ /* 0x000fca0007f1e0ff */
[----:B------:R-:W-:Y:S01]  /*17b0*/  IMAD.X R29, RZ, RZ, R29, P0 ;  /* 0x000000ffff1d7224 */ /* 0x000fe200000e061d */
[----:B------:R-:W-:-:S04]  /*17c0*/  ISETP.GE.U32.AND P0, PT, R28, UR4, PT ;  /* 0x000000041c007c0c */ /* 0x000fc8000bf06070 */
[----:B------:R-:W-:-:S13]  /*17d0*/  ISETP.GE.AND.EX P0, PT, R29, UR5, PT, P0 ;  /* 0x000000051d007c0c */ /* 0x000fda000bf06300 */
[----:B------:R-:W-:Y:S05]  /*17e0*/  @!P0 BRA `(.L_x_11) ;  /* 0xffffffe800408947 */ /* 0x000fea000383ffff */
[----:B------:R-:W-:Y:S05]  /*17f0*/  EXIT ;  /* 0x000000000000794d */ /* 0x000fea0003800000 */
        .weak           $__internal_0_$__cuda_sm20_div_s64
        .type           $__internal_0_$__cuda_sm20_div_s64,@function
        .size           $__internal_0_$__cuda_sm20_div_s64,(.L_x_91 - $__internal_0_$__cuda_sm20_div_s64)
$__internal_0_$__cuda_sm20_div_s64:
[-C--:B------:R-:W-:Y:S02]  /*1800*/  IADD3 R4, P1, RZ, -R9.reuse, RZ ;  /* 0x80000009ff047210 */ /* 0x080fe40007f3e0ff */
[----:B------:R-:W-:Y:S02]  /*1810*/  ISETP.GE.AND P0, PT, R8, RZ, PT ;  /* 0x000000ff0800720c */ /* 0x000fe40003f06270 */
[----:B------:R-:W-:Y:S01]  /*1820*/  ISETP.GE.AND P3, PT, R11, RZ, PT ;  /* 0x000000ff0b00720c */ /* 0x000fe20003f66270 */
[----:B------:R-:W-:Y:S01]  /*1830*/  IMAD.X R5, RZ, RZ, ~R8, P1 ;  /* 0x000000ffff057224 */ /* 0x000fe200008e0e08 */
[----:B------:R-:W-:-:S04]  /*1840*/  SEL R4, R4, R9, !P0 ;  /* 0x0000000904047207 */ /* 0x000fc80004000000 */
[----:B------:R-:W-:-:S04]  /*1850*/  SEL R5, R5, R8, !P0 ;  /* 0x0000000805057207 */ /* 0x000fc80004000000 */
[----:B------:R-:W0:Y:S08]  /*1860*/  I2F.U64.RP R10, R4 ;  /* 0x00000004000a7312 */ /* 0x000e300000309000 */
[----:B0-----:R-:W0:Y:S02]  /*1870*/  MUFU.RCP R10, R10 ;  /* 0x0000000a000a7308 */ /* 0x001e240000001000 */
[----:B0-----:R-:W-:-:S06]  /*1880*/  IADD3 R12, R10, 0x1ffffffe, RZ ;  /* 0x1ffffffe0a0c7810 */ /* 0x001fcc0007ffe0ff */
[----:B------:R-:W0:Y:S02]  /*1890*/  F2I.U64.TRUNC R12, R12 ;  /* 0x0000000c000c7311 */ /* 0x000e24000020d800 */
[----:B0-----:R-:W-:-:S04]  /*18a0*/  IMAD.WIDE.U32 R14, R12, R4, RZ ;  /* 0x000000040c0e7225 */ /* 0x001fc800078e00ff */
[----:B------:R-:W-:Y:S01]  /*18b0*/  IMAD R15, R12, R5, R15 ;  /* 0x000000050c0f7224 */ /* 0x000fe200078e020f */
[----:B------:R-:W-:-:S03]  /*18c0*/  IADD3 R17, P0, RZ, -R14, RZ ;  /* 0x8000000eff117210 */ /* 0x000fc60007f1e0ff */
[----:B------:R-:W-:Y:S02]  /*18d0*/  IMAD R15, R13, R4, R15 ;  /* 0x000000040d0f7224 */ /* 0x000fe400078e020f */
[----:B------:R-:W-:-:S04]  /*18e0*/  IMAD.HI.U32 R14, R12, R17, RZ ;  /* 0x000000110c0e7227 */ /* 0x000fc800078e00ff */
[----:B------:R-:W-:Y:S02]  /*18f0*/  IMAD.X R19, RZ, RZ, ~R15, P0 ;  /* 0x000000ffff137224 */ /* 0x000fe400000e0e0f */
[----:B------:R-:W-:Y:S02]  /*1900*/  IMAD.MOV.U32 R15, RZ, RZ, R12 ;  /* 0x000000ffff0f7224 */ /* 0x000fe400078e000c */
[-C--:B------:R-:W-:Y:S02]  /*1910*/  IMAD R21, R13, R19.reuse, RZ ;  /* 0x000000130d157224 */ /* 0x080fe400078e02ff */
[----:B------:R-:W-:-:S04]  /*1920*/  IMAD.WIDE.U32 R14, P0, R12, R19, R14 ;  /* 0x000000130c0e7225 */ /* 0x000fc8000780000e */
[----:B------:R-:W-:-:S04]  /*1930*/  IMAD.HI.U32 R19, R13, R19, RZ ;  /* 0x000000130d137227 */ /* 0x000fc800078e00ff */
[----:B------:R-:W-:Y:S01]  /*1940*/  IMAD.HI.U32 R14, P1, R13, R17, R14 ;  /* 0x000000110d0e7227 */ /* 0x000fe2000782000e */
[----:B------:R-:W-:-:S04]  /*1950*/  IADD3.X R10, R19, R13, RZ, P0, !PT ;  /* 0x0000000d130a7210 */ /* 0x000fc800007fe4ff */
[----:B------:R-:W-:Y:S02]  /*1960*/  IADD3 R15, P2, R21, R14, RZ ;  /* 0x0000000e150f7210 */ /* 0x000fe40007f5e0ff */
[----:B------:R-:W-:Y:S02]  /*1970*/  IADD3 R21, P4, RZ, -R16, RZ ;  /* 0x80000010ff157210 */ /* 0x000fe40007f9e0ff */
[----:B------:R-:W-:Y:S01]  /*1980*/  IADD3.X R17, RZ, RZ, R10, P2, P1 ;  /* 0x000000ffff117210 */ /* 0x000fe200017e240a */
[----:B------:R-:W-:Y:S01]  /*1990*/  IMAD.WIDE.U32 R12, R15, R4, RZ ;  /* 0x000000040f0c7225 */ /* 0x000fe200078e00ff */
[----:B------:R-:W-:-:S03]  /*19a0*/  SEL R21, R21, R16, !P3 ;  /* 0x0000001015157207 */ /* 0x000fc60005800000 */
[----:B------:R-:W-:Y:S01]  /*19b0*/  IMAD R10, R15, R5, R13 ;  /* 0x000000050f0a7224 */ /* 0x000fe200078e020d */
[----:B------:R-:W-:-:S03]  /*19c0*/  IADD3 R13, P0, RZ, -R12, RZ ;  /* 0x8000000cff0d7210 */ /* 0x000fc60007f1e0ff */
[----:B------:R-:W-:Y:S02]  /*19d0*/  IMAD R10, R17, R4, R10 ;  /* 0x00000004110a7224 */ /* 0x000fe400078e020a */
[----:B------:R-:W-:-:S04]  /*19e0*/  IMAD.HI.U32 R14, R15, R13, RZ ;  /* 0x0000000d0f0e7227 */ /* 0x000fc800078e00ff */
[----:B------:R-:W-:-:S04]  /*19f0*/  IMAD.X R10, RZ, RZ, ~R10, P0 ;  /* 0x000000ffff0a7224 */ /* 0x000fc800000e0e0a */
[----:B------:R-:W-:-:S04]  /*1a00*/  IMAD.WIDE.U32 R14, P0, R15, R10, R14 ;  /* 0x0000000a0f0e7225 */ /* 0x000fc8000780000e */
[C---:B------:R-:W-:Y:S02]  /*1a10*/  IMAD R12, R17.reuse, R10, RZ ;  /* 0x0000000a110c7224 */ /* 0x040fe400078e02ff */
[----:B------:R-:W-:-:S04]  /*1a20*/  IMAD.HI.U32 R15, P1, R17, R13, R14 ;  /* 0x0000000d110f7227 */ /* 0x000fc8000782000e */
[----:B------:R-:W-:Y:S01]  /*1a30*/  IMAD.X R14, RZ, RZ, ~R11, P4 ;  /* 0x000000ffff0e7224 */ /* 0x000fe200020e0e0b */
[----:B------:R-:W-:Y:S01]  /*1a40*/  IADD3 R15, P2, R12, R15, RZ ;  /* 0x0000000f0c0f7210 */ /* 0x000fe20007f5e0ff */
[----:B------:R-:W-:-:S03]  /*1a50*/  IMAD.HI.U32 R10, R17, R10, RZ ;  /* 0x0000000a110a7227 */ /* 0x000fc600078e00ff */
[----:B------:R-:W-:Y:S01]  /*1a60*/  SEL R14, R14, R11, !P3 ;  /* 0x0000000b0e0e7207 */ /* 0x000fe20005800000 */
[----:B------:R-:W-:Y:S01]  /*1a70*/  IMAD.HI.U32 R12, R15, R21, RZ ;  /* 0x000000150f0c7227 */ /* 0x000fe200078e00ff */
[----:B------:R-:W-:-:S03]  /*1a80*/  IADD3.X R17, R10, R17, RZ, P0, !PT ;  /* 0x000000110a117210 */ /* 0x000fc600007fe4ff */
[----:B------:R-:W-:Y:S01]  /*1a90*/  IMAD.MOV.U32 R13, RZ, RZ, RZ ;  /* 0x000000ffff0d7224 */ /* 0x000fe200078e00ff */
[----:B------:R-:W-:Y:S01]  /*1aa0*/  IADD3.X R17, RZ, RZ, R17, P2, P1 ;  /* 0x000000ffff117210 */ /* 0x000fe200017e2411 */
[----:B------:R-:W-:-:S04]  /*1ab0*/  IMAD.WIDE.U32 R12, R15, R14, R12 ;  /* 0x0000000e0f0c7225 */ /* 0x000fc800078e000c */
[C---:B------:R-:W-:Y:S02]  /*1ac0*/  IMAD R15, R17.reuse, R14, RZ ;  /* 0x0000000e110f7224 */ /* 0x040fe400078e02ff */
[----:B------:R-:W-:-:S04]  /*1ad0*/  IMAD.HI.U32 R12, P0, R17, R21, R12 ;  /* 0x00000015110c7227 */ /* 0x000fc8000780000c */
[----:B------:R-:W-:Y:S01]  /*1ae0*/  IMAD.HI.U32 R10, R17, R14, RZ ;  /* 0x0000000e110a7227 */ /* 0x000fe200078e00ff */
[----:B------:R-:W-:-:S03]  /*1af0*/  IADD3 R15, P1, R15, R12, RZ ;  /* 0x0000000c0f0f7210 */ /* 0x000fc60007f3e0ff */
[----:B------:R-:W-:Y:S02]  /*1b00*/  IMAD.X R10, RZ, RZ, R10, P0 ;  /* 0x000000ffff0a7224 */ /* 0x000fe400000e060a */
[----:B------:R-:W-:-:S03]  /*1b10*/  IMAD.WIDE.U32 R12, R15, R4, RZ ;  /* 0x000000040f0c7225 */ /* 0x000fc600078e00ff */
[----:B------:R-:W-:Y:S01]  /*1b20*/  IADD3.X R17, RZ, R10, RZ, P1, !PT ;  /* 0x0000000aff117210 */ /* 0x000fe20000ffe4ff */
[----:B------:R-:W-:Y:S01]  /*1b30*/  IMAD R10, R15, R5, R13 ;  /* 0x000000050f0a7224 */ /* 0x000fe200078e020d */
[----:B------:R-:W-:-:S03]  /*1b40*/  IADD3 R21, P1, -R12, R21, RZ ;  /* 0x000000150c157210 */ /* 0x000fc60007f3e1ff */
[-C--:B------:R-:W-:Y:S01]  /*1b50*/  IMAD R10, R17, R4.reuse, R10 ;  /* 0x00000004110a7224 */ /* 0x080fe200078e020a */
[----:B------:R-:W-:-:S03]  /*1b60*/  ISETP.GE.U32.AND P0, PT, R21, R4, PT ;  /* 0x000000041500720c */ /* 0x000fc60003f06070 */
[----:B------:R-:W-:Y:S01]  /*1b70*/  IMAD.X R23, R14, 0x1, ~R10, P1 ;  /* 0x000000010e177824 */ /* 0x000fe200008e0e0a */
[----:B------:R-:W-:Y:S02]  /*1b80*/  IADD3 R13, P1, R21, -R4, RZ ;  /* 0x80000004150d7210 */ /* 0x000fe40007f3e0ff */
[----:B------:R-:W-:Y:S02]  /*1b90*/  IADD3 R10, P2, R15, 0x1, RZ ;  /* 0x000000010f0a7810 */ /* 0x000fe40007f5e0ff */
[C---:B------:R-:W-:Y:S01]  /*1ba0*/  ISETP.GE.U32.AND.EX P0, PT, R23.reuse, R5, PT, P0 ;  /* 0x000000051700720c */ /* 0x040fe20003f06100 */
[----:B------:R-:W-:Y:S01]  /*1bb0*/  IMAD.X R19, R23, 0x1, ~R5, P1 ;  /* 0x0000000117137824 */ /* 0x000fe200008e0e05 */
[----:B------:R-:W-:Y:S02]  /*1bc0*/  IADD3.X R12, RZ, R17, RZ, P2, !PT ;  /* 0x00000011ff0c7210 */ /* 0x000fe400017fe4ff */
[----:B------:R-:W-:Y:S02]  /*1bd0*/  SEL R13, R13, R21, P0 ;  /* 0x000000150d0d7207 */ /* 0x000fe40000000000 */
[----:B------:R-:W-:-:S02]  /*1be0*/  SEL R15, R10, R15, P0 ;  /* 0x0000000f0a0f7207 */ /* 0x000fc40000000000 */
[----:B------:R-:W-:Y:S02]  /*1bf0*/  SEL R19, R19, R23, P0 ;  /* 0x0000001713137207 */ /* 0x000fe40000000000 */
[----:B------:R-:W-:Y:S02]  /*1c00*/  ISETP.GE.U32.AND P1, PT, R13, R4, PT ;  /* 0x000000040d00720c */ /* 0x000fe40003f26070 */
[----:B------:R-:W-:Y:S02]  /*1c10*/  SEL R10, R12, R17, P0 ;  /* 0x000000110c0a7207 */ /* 0x000fe40000000000 */
[----:B------:R-:W-:Y:S02]  /*1c20*/  IADD3 R4, P2, R15, 0x1, RZ ;  /* 0x000000010f047810 */ /* 0x000fe40007f5e0ff */
[----:B------:R-:W-:Y:S02]  /*1c30*/  ISETP.GE.U32.AND.EX P0, PT, R19, R5, PT, P1 ;  /* 0x000000051300720c */ /* 0x000fe40003f06110 */
[----:B------:R-:W-:Y:S01]  /*1c40*/  LOP3.LUT R12, R8, R11, RZ, 0x3c, !PT ;  /* 0x0000000b080c7212 */ /* 0x000fe200078e3cff */
[----:B------:R-:W-:Y:S01]  /*1c50*/  IMAD.X R5, RZ, RZ, R10, P2 ;  /* 0x000000ffff057224 */ /* 0x000fe200010e060a */
[----:B------:R-:W-:-:S02]  /*1c60*/  SEL R4, R4, R15, P0 ;  /* 0x0000000f04047207 */ /* 0x000fc40000000000 */
[----:B------:R-:W-:Y:S02]  /*1c70*/  ISETP.GE.AND P1, PT, R12, RZ, PT ;  /* 0x000000ff0c00720c */ /* 0x000fe40003f26270 */
[----:B------:R-:W-:Y:S02]  /*1c80*/  SEL R5, R5, R10, P0 ;  /* 0x0000000a05057207 */ /* 0x000fe40000000000 */
[----:B------:R-:W-:Y:S02]  /*1c90*/  IADD3 R11, P2, RZ, -R4, RZ ;  /* 0x80000004ff0b7210 */ /* 0x000fe40007f5e0ff */
[----:B------:R-:W-:-:S03]  /*1ca0*/  ISETP.NE.U32.AND P0, PT, R9, RZ, PT ;  /* 0x000000ff0900720c */ /* 0x000fc60003f05070 */
[----:B------:R-:W-:Y:S01]  /*1cb0*/  IMAD.X R10, RZ, RZ, ~R5, P2 ;  /* 0x000000ffff0a7224 */ /* 0x000fe200010e0e05 */
[----:B------:R-:W-:Y:S02]  /*1cc0*/  ISETP.NE.AND.EX P0, PT, R8, RZ, PT, P0 ;  /* 0x000000ff0800720c */ /* 0x000fe40003f05300 */
[----:B------:R-:W-:Y:S02]  /*1cd0*/  SEL R8, R11, R4, !P1 ;  /* 0x000000040b087207 */ /* 0x000fe40004800000 */
[----:B------:R-:W-:Y:S01]  /*1ce0*/  SEL R9, R10, R5, !P1 ;  /* 0x000000050a097207 */ /* 0x000fe20004800000 */
[----:B------:R-:W-:Y:S01]  /*1cf0*/  IMAD.MOV.U32 R5, RZ, RZ, 0x0 ;  /* 0x00000000ff057424 */ /* 0x000fe200078e00ff */
[----:B------:R-:W-:Y:S02]  /*1d00*/  MOV R4, R6 ;  /* 0x0000000600047202 */ /* 0x000fe40000000f00 */
[----:B------:R-:W-:Y:S02]  /*1d10*/  SEL R8, R8, 0xffffffff, P0 ;  /* 0xffffffff08087807 */ /* 0x000fe40000000000 */
[----:B------:R-:W-:Y:S01]  /*1d20*/  SEL R9, R9, 0xffffffff, P0 ;  /* 0xffffffff09097807 */ /* 0x000fe20000000000 */
[----:B------:R-:W-:Y:S06]  /*1d30*/  RET.REL.NODEC R4 `(_ZN2at6native13im2col_kernelIbEEvlPKT_llllllllllllPS2_) ;  /* 0xffffffe004b07950 */ /* 0x000fec0003c3ffff */
.L_x_12:
[----:B------:R-:W-:-:S00]  /*1d40*/  BRA `(.L_x_12) ;  /* 0xfffffffc00fc7947 */ /* 0x000fc0000383ffff */
[----:B------:R-:W-:-:S00]  /*1d50*/  NOP ;  /* 0x0000000000007918 */ /* 0x000fc00000000000 */
        /* <DEDUP_REMOVED lines=10> */
.L_x_91:


//--------------------- .text._ZN2at6native13im2col_kernelIN3c108BFloat16EEEvlPKT_llllllllllllPS4_ --------------------------
	.section	.text._ZN2at6native13im2col_kernelIN3c108BFloat16EEEvlPKT_llllllllllllPS4_,"ax",@progbits
	.align	128
        .global         _ZN2at6native13im2col_kernelIN3c108BFloat16EEEvlPKT_llllllllllllPS4_
        .type           _ZN2at6native13im2col_kernelIN3c108BFloat16EEEvlPKT_llllllllllllPS4_,@function
        .size           _ZN2at6native13im2col_kernelIN3c108BFloat16EEEvlPKT_llllllllllllPS4_,(.L_x_92 - _ZN2at6native13im2col_kernelIN3c108BFloat16EEEvlPKT_llllllllllllPS4_)
        .other          _ZN2at6native13im2col_kernelIN3c108BFloat16EEEvlPKT_llllllllllllPS4_,@"STO_CUDA_ENTRY STV_DEFAULT"
_ZN2at6native13im2col_kernelIN3c108BFloat16EEEvlPKT_llllllllllllPS4_:
.text._ZN2at6native13im2col_kernelIN3c108BFloat16EEEvlPKT_llllllllllllPS4_:
        /* <DEDUP_REMOVED lines=14> */
[----:B------:R-:W-:Y:S01]  /*00e0*/  ULDC.64 UR6, c[0x0][0x278] ;  /* 0x00009e0000067ab9 */ /* 0x000fe20000000a00 */
[----:B------:R-:W-:Y:S01]  /*00f0*/  ULDC.64 UR10, c[0x0][0x270] ;  /* 0x00009c00000a7ab9 */ /* 0x000fe20000000a00 */
[----:B------:R-:W-:Y:S01]  /*0100*/  IMAD.MOV.U32 R0, RZ, RZ, R12 ;  /* 0x000000ffff007224 */ /* 0x000fe200078e000c */
[----:B------:R-:W-:Y:S02]  /*0110*/  UIMAD UR4, UR7, UR10, URZ ;  /* 0x0000000a070472a4 */ /* 0x000fe4000f8e023f */
[----:B------:R-:W-:Y:S02]  /*0120*/  UIMAD.WIDE.U32 UR8, UR6, UR10, URZ ;  /* 0x0000000a060872a5 */ /* 0x000fe4000f8e003f */
[----:B------:R-:W-:Y:S02]  /*0130*/  UIMAD UR4, UR6, UR11, UR4 ;  /* 0x0000000b060472a4 */ /* 0x000fe4000f8e0204 */
[----:B------:R-:W-:Y:S02]  /*0140*/  USHF.L.U32 UR22, UR8, 0x1, URZ ;  /* 0x0000000108167899 */ /* 0x000fe4000800063f */
[----:B------:R-:W-:Y:S01]  /*0150*/  UIADD3 UR12, UR9, UR4, URZ ;  /* 0x00000004090c7290 */ /* 0x000fe2000fffe03f */
[----:B------:R-:W-:-:S03]  /*0160*/  ULDC.64 UR16, c[0x0][0x208] ;  /* 0x0000820000107ab9 */ /* 0x000fc60000000a00 */
[----:B------:R-:W-:-:S12]  /*0170*/  USHF.L.U64.HI UR23, UR8, 0x1, UR12 ;  /* 0x0000000108177899 */ /* 0x000fd8000801020c */
.L_x_24:
[----:B------:R-:W-:Y:S01]  /*0180*/  ULDC UR4, c[0x0][0x27c] ;  /* 0x00009f0000047ab9 */ /* 0x000fe20000000800 */
[----:B------:R-:W-:Y:S01]  /*0190*/  BSSY B0, `(.L_x_13) ;  /* 0x000002e000007945 */ /* 0x000fe20003800000 */
[----:B------:R-:W-:-:S04]  /*01a0*/  LOP3.LUT R2, R13, UR4, RZ, 0xfc, !PT ;  /* 0x000000040d027c12 */ /* 0x000fc8000f8efcff */
[----:B------:R-:W-:-:S13]  /*01b0*/  ISETP.NE.U32.AND P0, PT, R2, RZ, PT ;  /* 0x000000ff0200720c */ /* 0x000fda0003f05070 */
[----:B0123--:R-:W-:Y:S05]  /*01c0*/  @!P0 BRA `(.L_x_14) ;  /* 0x00000000004c8947 */ /* 0x00ffea0003800000 */
[----:B------:R-:W-:Y:S01]  /*01d0*/  ULDC.64 UR4, c[0x0][0x278] ;  /* 0x00009e0000047ab9 */ /* 0x000fe20000000a00 */
[----:B------:R-:W-:Y:S01]  /*01e0*/  IMAD.MOV.U32 R14, RZ, RZ, R0 ;  /* 0x000000ffff0e7224 */ /* 0x000fe200078e0000 */
[----:B------:R-:W-:Y:S01]  /*01f0*/  MOV R6, 0x240 ;  /* 0x0000024000067802 */ /* 0x000fe20000000f00 */
[----:B------:R-:W-:Y:S02]  /*0200*/  IMAD.U32 R8, RZ, RZ, UR4 ;  /* 0x00000004ff087e24 */ /* 0x000fe4000f8e00ff */
[----:B------:R-:W-:Y:S02]  /*0210*/  IMAD.U32 R7, RZ, RZ, UR5 ;  /* 0x00000005ff077e24 */ /* 0x000fe4000f8e00ff */
[----:B------:R-:W-:-:S07]  /*0220*/  IMAD.MOV.U32 R10, RZ, RZ, R13 ;  /* 0x000000ffff0a7224 */ /* 0x000fce00078e000d */
[----:B------:R-:W-:Y:S05]  /*0230*/  CALL.REL.NOINC `($__internal_1_$__cuda_sm20_div_s64) ;  /* 0x0000001800587944 */ /* 0x000fea0003c00000 */
[----:B------:R-:W-:Y:S01]  /*0240*/  IADD3 R15, P0, RZ, -R10, RZ ;  /* 0x8000000aff0f7210 */ /* 0x000fe20007f1e0ff */
[----:B------:R-:W-:Y:S01]  /*0250*/  ULDC.64 UR4, c[0x0][0x278] ;  /* 0x00009e0000047ab9 */ /* 0x000fe20000000a00 */
[----:B------:R-:W-:-:S03]  /*0260*/  MOV R12, R0 ;  /* 0x00000000000c7202 */ /* 0x000fc60000000f00 */
[----:B------:R-:W-:Y:S02]  /*0270*/  IMAD.X R4, RZ, RZ, ~R11, P0 ;  /* 0x000000ffff047224 */ /* 0x000fe400000e0e0b */
[----:B------:R-:W-:-:S04]  /*0280*/  IMAD.WIDE.U32 R2, R15, UR4, R12 ;  /* 0x000000040f027c25 */ /* 0x000fc8000f8e000c */
[----:B------:R-:W-:Y:S02]  /*0290*/  IMAD R4, R4, UR4, RZ ;  /* 0x0000000404047c24 */ /* 0x000fe4000f8e02ff */
[----:B------:R-:W-:Y:S02]  /*02a0*/  IMAD.MOV.U32 R12, RZ, RZ, R2 ;  /* 0x000000ffff0c7224 */ /* 0x000fe400078e0002 */
[----:B------:R-:W-:Y:S02]  /*02b0*/  IMAD R15, R15, UR5, R4 ;  /* 0x000000050f0f7c24 */ /* 0x000fe4000f8e0204 */
[----:B------:R-:W-:Y:S02]  /*02c0*/  IMAD.MOV.U32 R2, RZ, RZ, R10 ;  /* 0x000000ffff027224 */ /* 0x000fe400078e000a */
[----:B------:R-:W-:Y:S02]  /*02d0*/  IMAD.IADD R15, R3, 0x1, R15 ;  /* 0x00000001030f7824 */ /* 0x000fe400078e020f */
[----:B------:R-:W-:Y:S01]  /*02e0*/  IMAD.MOV.U32 R3, RZ, RZ, R11 ;  /* 0x000000ffff037224 */ /* 0x000fe200078e000b */
[----:B------:R-:W-:Y:S06]  /*02f0*/  BRA `(.L_x_15) ;  /* 0x00000000005c7947 */ /* 0x000fec0003800000 */
.L_x_14:
[----:B------:R-:W-:Y:S01]  /*0300*/  ULDC UR4, c[0x0][0x278] ;  /* 0x00009e0000047ab9 */ /* 0x000fe20000000800 */
[----:B------:R-:W-:Y:S01]  /*0310*/  IMAD.MOV.U32 R15, RZ, RZ, RZ ;  /* 0x000000ffff0f7224 */ /* 0x000fe200078e00ff */
[----:B------:R-:W0:Y:S01]  /*0320*/  I2F.U32.RP R4, UR4 ;  /* 0x0000000400047d06 */ /* 0x000e220008209000 */
[----:B------:R-:W-:-:S07]  /*0330*/  ISETP.NE.U32.AND P2, PT, RZ, UR4, PT ;  /* 0x00000004ff007c0c */ /* 0x000fce000bf45070 */
[----:B0-----:R-:W0:Y:S02]  /*0340*/  MUFU.RCP R4, R4 ;  /* 0x0000000400047308 */ /* 0x001e240000001000 */
[----:B0-----:R-:W-:-:S06]  /*0350*/  VIADD R2, R4, 0xffffffe ;  /* 0x0ffffffe04027836 */ /* 0x001fcc0000000000 */
[----:B------:R0:W1:Y:S02]  /*0360*/  F2I.FTZ.U32.TRUNC.NTZ R3, R2 ;  /* 0x0000000200037305 */ /* 0x000064000021f000 */
[----:B0-----:R-:W-:Y:S02]  /*0370*/  IMAD.MOV.U32 R2, RZ, RZ, RZ ;  /* 0x000000ffff027224 */ /* 0x001fe400078e00ff */
[----:B-1----:R-:W-:-:S04]  /*0380*/  IMAD.MOV R5, RZ, RZ, -R3 ;  /* 0x000000ffff057224 */ /* 0x002fc800078e0a03 */
[----:B------:R-:W-:-:S04]  /*0390*/  IMAD R5, R5, UR4, RZ ;  /* 0x0000000405057c24 */ /* 0x000fc8000f8e02ff */
[----:B------:R-:W-:-:S06]  /*03a0*/  IMAD.HI.U32 R3, R3, R5, R2 ;  /* 0x0000000503037227 */ /* 0x000fcc00078e0002 */
[----:B------:R-:W-:-:S05]  /*03b0*/  IMAD.HI.U32 R2, R3, R0, RZ ;  /* 0x0000000003027227 */ /* 0x000fca00078e00ff */
[----:B------:R-:W-:-:S05]  /*03c0*/  IADD3 R3, -R2, RZ, RZ ;  /* 0x000000ff02037210 */ /* 0x000fca0007ffe1ff */
[----:B------:R-:W-:-:S05]  /*03d0*/  IMAD R3, R3, UR4, R0 ;  /* 0x0000000403037c24 */ /* 0x000fca000f8e0200 */
[----:B------:R-:W-:-:S13]  /*03e0*/  ISETP.GE.U32.AND P0, PT, R3, UR4, PT ;  /* 0x0000000403007c0c */ /* 0x000fda000bf06070 */
[----:B------:R-:W-:Y:S02]  /*03f0*/  @P0 VIADD R3, R3, -UR4 ;  /* 0x8000000403030c36 */ /* 0x000fe40008000000 */
[----:B------:R-:W-:-:S03]  /*0400*/  @P0 VIADD R2, R2, 0x1 ;  /* 0x0000000102020836 */ /* 0x000fc60000000000 */
[----:B------:R-:W-:-:S13]  /*0410*/  ISETP.GE.U32.AND P1, PT, R3, UR4, PT ;  /* 0x0000000403007c0c */ /* 0x000fda000bf26070 */
[----:B------:R-:W-:Y:S01]  /*0420*/  @P1 VIADD R2, R2, 0x1 ;  /* 0x0000000102021836 */ /* 0x000fe20000000000 */
[----:B------:R-:W-:-:S05]  /*0430*/  @!P2 LOP3.LUT R2, RZ, UR4, RZ, 0x33, !PT ;  /* 0x00000004ff02ac12 */ /* 0x000fca000f8e33ff */
[----:B------:R-:W-:-:S04]  /*0440*/  IMAD.MOV R3, RZ, RZ, -R2 ;  /* 0x000000ffff037224 */ /* 0x000fc800078e0a02 */
[----:B------:R-:W-:Y:S02]  /*0450*/  IMAD R12, R3, UR4, R0 ;  /* 0x00000004030c7c24 */ /* 0x000fe4000f8e0200 */
[----:B------:R-:W-:-:S07]  /*0460*/  IMAD.MOV.U32 R3, RZ, RZ, RZ ;  /* 0x000000ffff037224 */ /* 0x000fce00078e00ff */
.L_x_15:
[----:B------:R-:W-:Y:S05]  /*0470*/  BSYNC B0 ;  /* 0x0000000000007941 */ /* 0x000fea0003800000 */
.L_x_13:
[----:B------:R-:W-:Y:S01]  /*0480*/  ULDC UR4, c[0x0][0x274] ;  /* 0x00009d0000047ab9 */ /* 0x000fe20000000800 */
[----:B------:R-:W-:Y:S01]  /*0490*/  BSSY B0, `(.L_x_16) ;  /* 0x000002f000007945 */ /* 0x000fe20003800000 */
[----:B------:R-:W-:-:S05]  /*04a0*/  IMAD.U32 R21, RZ, RZ, UR4 ;  /* 0x00000004ff157e24 */ /* 0x000fca000f8e00ff */
[----:B------:R-:W-:-:S04]  /*04b0*/  LOP3.LUT R4, R3, R21, RZ, 0xfc, !PT ;  /* 0x0000001503047212 */ /* 0x000fc800078efcff */
[----:B------:R-:W-:-:S13]  /*04c0*/  ISETP.NE.U32.AND P0, PT, R4, RZ, PT ;  /* 0x000000ff0400720c */ /* 0x000fda0003f05070 */
[----:B------:R-:W-:Y:S05]  /*04d0*/  @!P0 BRA `(.L_x_17) ;  /* 0x0000000000488947 */ /* 0x000fea0003800000 */
[----:B------:R-:W-:Y:S01]  /*04e0*/  ULDC.64 UR4, c[0x0][0x270] ;  /* 0x00009c0000047ab9 */ /* 0x000fe20000000a00 */
[----:B------:R-:W-:Y:S01]  /*04f0*/  MOV R14, R2 ;  /* 0x00000002000e7202 */ /* 0x000fe20000000f00 */
[----:B------:R-:W-:Y:S01]  /*0500*/  IMAD.U32 R8, RZ, RZ, UR4 ;  /* 0x00000004ff087e24 */ /* 0x000fe2000f8e00ff */
[----:B------:R-:W-:Y:S01]  /*0510*/  MOV R6, 0x550 ;  /* 0x0000055000067802 */ /* 0x000fe20000000f00 */
[----:B------:R-:W-:Y:S02]  /*0520*/  IMAD.U32 R7, RZ, RZ, UR5 ;  /* 0x00000005ff077e24 */ /* 0x000fe4000f8e00ff */
[----:B------:R-:W-:-:S07]  /*0530*/  IMAD.MOV.U32 R10, RZ, RZ, R3 ;  /* 0x000000ffff0a7224 */ /* 0x000fce00078e0003 */
[----:B------:R-:W-:Y:S05]  /*0540*/  CALL.REL.NOINC `($__internal_1_$__cuda_sm20_div_s64) ;  /* 0x0000001400947944 */ /* 0x000fea0003c00000 */
[----:B------:R-:W-:Y:S01]  /*0550*/  IADD3 R17, P0, RZ, -R10, RZ ;  /* 0x8000000aff117210 */ /* 0x000fe20007f1e0ff */
[----:B------:R-:W-:Y:S02]  /*0560*/  ULDC.64 UR4, c[0x0][0x270] ;  /* 0x00009c0000047ab9 */ /* 0x000fe40000000a00 */
[----:B------:R-:W-:Y:S02]  /*0570*/  IMAD.U32 R16, RZ, RZ, UR4 ;  /* 0x00000004ff107e24 */ /* 0x000fe4000f8e00ff */
[----:B------:R-:W-:Y:S02]  /*0580*/  IMAD.X R4, RZ, RZ, ~R11, P0 ;  /* 0x000000ffff047224 */ /* 0x000fe400000e0e0b */
[----:B------:R-:W-:Y:S02]  /*0590*/  IMAD.U32 R21, RZ, RZ, UR5 ;  /* 0x00000005ff157e24 */ /* 0x000fe4000f8e00ff */
[-C--:B------:R-:W-:Y:S02]  /*05a0*/  IMAD R4, R4, R16.reuse, RZ ;  /* 0x0000001004047224 */ /* 0x080fe400078e02ff */
[----:B------:R-:W-:-:S04]  /*05b0*/  IMAD.WIDE.U32 R2, R17, R16, R2 ;  /* 0x0000001011027225 */ /* 0x000fc800078e0002 */
[----:B------:R-:W-:Y:S02]  /*05c0*/  IMAD R17, R17, R21, R4 ;  /* 0x0000001511117224 */ /* 0x000fe400078e0204 */
[----:B------:R-:W-:-:S03]  /*05d0*/  IMAD.MOV.U32 R14, RZ, RZ, R2 ;  /* 0x000000ffff0e7224 */ /* 0x000fc600078e0002 */
[----:B------:R-:W-:Y:S01]  /*05e0*/  IADD3 R17, R3, R17, RZ ;  /* 0x0000001103117210 */ /* 0x000fe20007ffe0ff */
[----:B------:R-:W-:Y:S06]  /*05f0*/  BRA `(.L_x_18) ;  /* 0x0000000000607947 */ /* 0x000fec0003800000 */
.L_x_17:
[----:B------:R-:W-:Y:S01]  /*0600*/  ULDC UR4, c[0x0][0x270] ;  /* 0x00009c0000047ab9 */ /* 0x000fe20000000800 */
[----:B------:R-:W-:Y:S02]  /*0610*/  IMAD.MOV.U32 R17, RZ, RZ, RZ ;  /* 0x000000ffff117224 */ /* 0x000fe400078e00ff */
[----:B------:R-:W-:Y:S02]  /*0620*/  IMAD.U32 R16, RZ, RZ, UR4 ;  /* 0x00000004ff107e24 */ /* 0x000fe4000f8e00ff */
[----:B------:R-:W-:Y:S02]  /*0630*/  IMAD.MOV.U32 R11, RZ, RZ, RZ ;  /* 0x000000ffff0b7224 */ /* 0x000fe400078e00ff */
[----:B------:R-:W0:Y:S01]  /*0640*/  I2F.U32.RP R3, R16 ;  /* 0x0000001000037306 */ /* 0x000e220000209000 */
[----:B------:R-:W-:-:S07]  /*0650*/  ISETP.NE.U32.AND P2, PT, R16, RZ, PT ;  /* 0x000000ff1000720c */ /* 0x000fce0003f45070 */
[----:B0-----:R-:W0:Y:S02]  /*0660*/  MUFU.RCP R3, R3 ;  /* 0x0000000300037308 */ /* 0x001e240000001000 */
[----:B0-----:R-:W-:-:S06]  /*0670*/  VIADD R4, R3, 0xffffffe ;  /* 0x0ffffffe03047836 */ /* 0x001fcc0000000000 */
[----:B------:R0:W1:Y:S02]  /*0680*/  F2I.FTZ.U32.TRUNC.NTZ R5, R4 ;  /* 0x0000000400057305 */ /* 0x000064000021f000 */
[----:B0-----:R-:W-:Y:S02]  /*0690*/  IMAD.MOV.U32 R4, RZ, RZ, RZ ;  /* 0x000000ffff047224 */ /* 0x001fe400078e00ff */
[----:B-1----:R-:W-:-:S04]  /*06a0*/  IMAD R6, R5, R16, RZ ;  /* 0x0000001005067224 */ /* 0x002fc800078e02ff */
[----:B------:R-:W-:-:S04]  /*06b0*/  IMAD.MOV R7, RZ, RZ, -R6 ;  /* 0x000000ffff077224 */ /* 0x000fc800078e0a06 */
        /* <DEDUP_REMOVED lines=11> */
[----:B------:R-:W-:-:S07]  /*0770*/  IMAD R14, R16, R3, R2 ;  /* 0x00000003100e7224 */ /* 0x000fce00078e0202 */
.L_x_18:
[----:B------:R-:W-:Y:S05]  /*0780*/  BSYNC B0 ;  /* 0x0000000000007941 */ /* 0x000fea0003800000 */
.L_x_16:
[----:B------:R-:W0:Y:S01]  /*0790*/  LDC.64 R4, c[0x0][0x238] ;  /* 0x00008e00ff047b82 */ /* 0x000e220000000a00 */
[----:B------:R-:W-:Y:S02]  /*07a0*/  ULDC.64 UR4, c[0x0][0x248] ;  /* 0x0000920000047ab9 */ /* 0x000fe40000000a00 */
[----:B------:R-:W-:-:S04]  /*07b0*/  UIADD3 UR4, UP0, URZ, -UR4, URZ ;  /* 0x800000043f047290 */ /* 0x000fc8000ff1e03f */
[----:B------:R-:W-:Y:S01]  /*07c0*/  UIADD3.X UR5, URZ, ~UR5, URZ, UP0, !UPT ;  /* 0x800000053f057290 */ /* 0x000fe200087fe43f */
[----:B------:R-:W1:Y:S01]  /*07d0*/  LDC.64 R18, c[0x0][0x258] ;  /* 0x00009600ff127b82 */ /* 0x000e620000000a00 */
[----:B0-----:R-:W-:-:S04]  /*07e0*/  ISETP.GE.U32.AND P0, PT, R4, 0x1, PT ;  /* 0x000000010400780c */ /* 0x001fc80003f06070 */
[----:B------:R-:W-:Y:S01]  /*07f0*/  ISETP.GE.AND.EX P0, PT, R5, RZ, PT, P0 ;  /* 0x000000ff0500720c */ /* 0x000fe20003f06300 */
[-C--:B-1----:R-:W-:Y:S02]  /*0800*/  IMAD R2, R15, R18.reuse, RZ ;  /* 0x000000120f027224 */ /* 0x082fe400078e02ff */
[----:B------:R-:W-:-:S04]  /*0810*/  IMAD.WIDE.U32 R8, R12, R18, UR4 ;  /* 0x000000040c087e25 */ /* 0x000fc8000f8e0012 */
[----:B------:R-:W-:-:S06]  /*0820*/  IMAD R19, R12, R19, R2 ;  /* 0x000000130c137224 */ /* 0x000fcc00078e0202 */
[----:B------:R-:W-:Y:S05]  /*0830*/  @!P0 BRA `(.L_x_19) ;  /* 0x0000001000b08947 */ /* 0x000fea0003800000 */
[----:B------:R-:W-:Y:S01]  /*0840*/  ULDC.64 UR4, c[0x0][0x230] ;  /* 0x00008c0000047ab9 */ /* 0x000fe20000000a00 */
[----:B------:R-:W-:Y:S02]  /*0850*/  IMAD.IADD R19, R9, 0x1, R19 ;  /* 0x0000000109137824 */ /* 0x000fe400078e0213 */
[----:B------:R-:W-:Y:S02]  /*0860*/  IMAD R5, R5, UR4, RZ ;  /* 0x0000000405057c24 */ /* 0x000fe4000f8e02ff */
[----:B------:R-:W-:-:S04]  /*0870*/  IMAD.WIDE.U32 R2, R4, UR4, RZ ;  /* 0x0000000404027c25 */ /* 0x000fc8000f8e00ff */
[----:B------:R-:W-:Y:S01]  /*0880*/  IMAD R5, R4, UR5, R5 ;  /* 0x0000000504057c24 */ /* 0x000fe2000f8e0205 */
[----:B------:R-:W-:-:S03]  /*0890*/  ULDC.64 UR4, c[0x0][0x278] ;  /* 0x00009e0000047ab9 */ /* 0x000fc60000000a00 */
[----:B------:R-:W-:Y:S02]  /*08a0*/  IMAD.IADD R3, R3, 0x1, R5 ;  /* 0x0000000103037824 */ /* 0x000fe400078e0205 */
[----:B------:R-:W-:-:S04]  /*08b0*/  IMAD.WIDE.U32 R4, R2, R16, RZ ;  /* 0x0000001002047225 */ /* 0x000fc800078e00ff */
[----:B------:R-:W-:Y:S02]  /*08c0*/  IMAD R3, R3, R16, RZ ;  /* 0x0000001003037224 */ /* 0x000fe400078e02ff */
[----:B------:R-:W-:Y:S02]  /*08d0*/  IMAD.MOV.U32 R16, RZ, RZ, R14 ;  /* 0x000000ffff107224 */ /* 0x000fe400078e000e */
[----:B------:R-:W-:-:S04]  /*08e0*/  IMAD R3, R2, R21, R3 ;  /* 0x0000001502037224 */ /* 0x000fc800078e0203 */
[----:B------:R-:W-:-:S04]  /*08f0*/  IMAD.IADD R3, R5, 0x1, R3 ;  /* 0x0000000105037824 */ /* 0x000fc800078e0203 */
[----:B------:R-:W-:Y:S02]  /*0900*/  IMAD R5, R3, R10, RZ ;  /* 0x0000000a03057224 */ /* 0x000fe400078e02ff */
[----:B------:R-:W-:-:S04]  /*0910*/  IMAD.WIDE.U32 R2, R10, R4, R16 ;  /* 0x000000040a027225 */ /* 0x000fc800078e0010 */
[----:B------:R-:W-:Y:S01]  /*0920*/  IMAD R5, R11, R4, R5 ;  /* 0x000000040b057224 */ /* 0x000fe200078e0205 */
[----:B------:R-:W-:-:S03]  /*0930*/  MOV R4, R12 ;  /* 0x0000000c00047202 */ /* 0x000fc60000000f00 */
[----:B------:R-:W-:Y:S02]  /*0940*/  IMAD.IADD R3, R3, 0x1, R5 ;  /* 0x0000000103037824 */ /* 0x000fe400078e0205 */
[----:B------:R-:W-:Y:S02]  /*0950*/  IMAD.MOV.U32 R5, RZ, RZ, R15 ;  /* 0x000000ffff057224 */ /* 0x000fe400078e000f */
[----:B------:R-:W-:Y:S02]  /*0960*/  IMAD R3, R3, UR4, RZ ;  /* 0x0000000403037c24 */ /* 0x000fe4000f8e02ff */
[----:B------:R-:W-:-:S04]  /*0970*/  IMAD.WIDE.U32 R4, R2, UR4, R4 ;  /* 0x0000000402047c25 */ /* 0x000fc8000f8e0004 */
[----:B------:R-:W-:Y:S01]  /*0980*/  IMAD R3, R2, UR5, R3 ;  /* 0x0000000502037c24 */ /* 0x000fe2000f8e0203 */
[----:B------:R-:W-:Y:S02]  /*0990*/  ULDC.64 UR4, c[0x0][0x280] ;  /* 0x0000a00000047ab9 */ /* 0x000fe40000000a00 */
[----:B------:R-:W-:Y:S01]  /*09a0*/  LEA R16, P0, R4, UR4, 0x1 ;  /* 0x0000000404107c11 */ /* 0x000fe2000f8008ff */
[----:B------:R-:W-:Y:S01]  /*09b0*/  IMAD.IADD R21, R5, 0x1, R3 ;  /* 0x0000000105157824 */ /* 0x000fe200078e0203 */
[----:B------:R-:W-:-:S04]  /*09c0*/  UMOV UR4, URZ ;  /* 0x0000003f00047c82 */ /* 0x000fc80008000000 */
[----:B------:R-:W-:Y:S01]  /*09d0*/  LEA.HI.X R21, R4, UR5, R21, 0x1, P0 ;  /* 0x0000000504157c11 */ /* 0x000fe200080f0c15 */
[----:B------:R-:W-:-:S06]  /*09e0*/  UMOV UR5, URZ ;  /* 0x0000003f00057c82 */ /* 0x000fcc0008000000 */
.L_x_23:
[----:B0--3--:R-:W0:Y:S01]  /*09f0*/  LDC.64 R4, c[0x0][0x250] ;  /* 0x00009400ff047b82 */ /* 0x009e220000000a00 */
[----:B------:R-:W-:Y:S01]  /*0a00*/  ULDC.64 UR6, c[0x0][0x240] ;  /* 0x0000900000067ab9 */ /* 0x000fe20000000a00 */
[----:B------:R-:W-:Y:S01]  /*0a10*/  ULDC.64 UR18, c[0x0][0x238] ;  /* 0x00008e0000127ab9 */ /* 0x000fe20000000a00 */
[----:B------:R-:W-:Y:S01]  /*0a20*/  UIADD3 UR6, UP0, URZ, -UR6, URZ ;  /* 0x800000063f067290 */ /* 0x000fe2000ff1e03f */
[----:B------:R-:W-:Y:S01]  /*0a30*/  IMAD.MOV.U32 R18, RZ, RZ, R8 ;  /* 0x000000ffff127224 */ /* 0x000fe200078e0008 */
[----:B------:R-:W-:Y:S01]  /*0a40*/  ULDC.64 UR26, c[0x0][0x220] ;  /* 0x00008800001a7ab9 */ /* 0x000fe20000000a00 */
[----:B------:R-:W-:Y:S01]  /*0a50*/  ULDC.64 UR10, c[0x0][0x228] ;  /* 0x00008a00000a7ab9 */ /* 0x000fe20000000a00 */
[----:B------:R-:W-:Y:S01]  /*0a60*/  UIADD3.X UR7, URZ, ~UR7, URZ, UP0, !UPT ;  /* 0x800000073f077290 */ /* 0x000fe200087fe43f */
[----:B-1----:R-:W1:Y:S08]  /*0a70*/  LDC.64 R6, c[0x0][0x260] ;  /* 0x00009800ff067b82 */ /* 0x002e700000000a00 */
[----:B--2---:R-:W2:Y:S01]  /*0a80*/  LDC.64 R24, c[0x0][0x230] ;  /* 0x00008c00ff187b82 */ /* 0x004ea20000000a00 */
[----:B0-----:R-:W-:-:S04]  /*0a90*/  IMAD R2, R17, R4, RZ ;  /* 0x0000000411027224 */ /* 0x001fc800078e02ff */
[C---:B------:R-:W-:Y:S02]  /*0aa0*/  IMAD R5, R14.reuse, R5, R2 ;  /* 0x000000050e057224 */ /* 0x040fe400078e0202 */
[----:B------:R-:W-:Y:S01]  /*0ab0*/  IMAD.WIDE.U32 R2, R14, R4, UR6 ;  /* 0x000000060e027e25 */ /* 0x000fe2000f8e0004 */
[----:B------:R-:W-:-:S03]  /*0ac0*/  UIADD3 UR6, UP0, UR18, -0x1, URZ ;  /* 0xffffffff12067890 */ /* 0x000fc6000ff1e03f */
[C---:B-1----:R-:W-:Y:S01]  /*0ad0*/  IMAD R4, R6.reuse, UR4, RZ ;  /* 0x0000000406047c24 */ /* 0x042fe2000f8e02ff */
[----:B------:R-:W-:Y:S01]  /*0ae0*/  UIADD3.X UR7, UR19, -0x1, URZ, UP0, !UPT ;  /* 0xffffffff13077890 */ /* 0x000fe200087fe43f */
[----:B------:R-:W-:Y:S01]  /*0af0*/  IMAD.IADD R3, R3, 0x1, R5 ;  /* 0x0000000103037824 */ /* 0x000fe200078e0205 */
[----:B------:R-:W-:Y:S01]  /*0b00*/  UISETP.GE.U32.AND UP0, UPT, UR6, 0x3, UPT ;  /* 0x000000030600788c */ /* 0x000fe2000bf06070 */
[----:B------:R-:W-:Y:S02]  /*0b10*/  IMAD R5, R7, UR5, R4 ;  /* 0x0000000507057c24 */ /* 0x000fe4000f8e0204 */
[----:B------:R-:W-:Y:S01]  /*0b20*/  IMAD.WIDE.U32 R6, R6, UR5, R2 ;  /* 0x0000000506067c25 */ /* 0x000fe2000f8e0002 */
[----:B------:R-:W-:Y:S02]  /*0b30*/  UIADD3 UR5, UP1, UR5, 0x1, URZ ;  /* 0x0000000105057890 */ /* 0x000fe4000ff3e03f */
[----:B------:R-:W-:Y:S01]  /*0b40*/  UISETP.GE.U32.AND.EX UP0, UPT, UR7, URZ, UPT, UP0 ;  /* 0x0000003f0700728c */ /* 0x000fe2000bf06100 */
[----:B------:R-:W-:Y:S01]  /*0b50*/  IMAD R3, R11, UR26, RZ ;  /* 0x0000001a0b037c24 */ /* 0x000fe2000f8e02ff */
[----:B------:R-:W-:Y:S01]  /*0b60*/  UIADD3.X UR4, URZ, UR4, URZ, UP1, !UPT ;  /* 0x000000043f047290 */ /* 0x000fe20008ffe43f */
[----:B------:R-:W-:Y:S01]  /*0b70*/  IMAD.IADD R5, R7, 0x1, R5 ;  /* 0x0000000107057824 */ /* 0x000fe200078e0205 */
[----:B--2---:R-:W-:Y:S01]  /*0b80*/  ISETP.LE.U32.AND P0, PT, R24, UR5, PT ;  /* 0x0000000518007c0c */ /* 0x004fe2000bf03070 */
[----:B------:R-:W-:Y:S01]  /*0b90*/  IMAD.MOV.U32 R4, RZ, RZ, R6 ;  /* 0x000000ffff047224 */ /* 0x000fe200078e0006 */
[----:B------:R-:W-:Y:S01]  /*0ba0*/  PLOP3.LUT P1, PT, PT, PT, UP0, 0x80, 0x0 ;  /* 0x000000000000781c */ /* 0x000fe20003f2f008 */
[C---:B------:R-:W-:Y:S01]  /*0bb0*/  IMAD R3, R10.reuse, UR27, R3 ;  /* 0x0000001b0a037c24 */ /* 0x040fe2000f8e0203 */
[----:B------:R-:W-:Y:S01]  /*0bc0*/  UMOV UR6, URZ ;  /* 0x0000003f00067c82 */ /* 0x000fe20008000000 */
[----:B------:R-:W-:Y:S01]  /*0bd0*/  IMAD.WIDE.U32 R22, R10, UR26, R4 ;  /* 0x0000001a0a167c25 */ /* 0x000fe2000f8e0004 */
[----:B------:R-:W-:-:S03]  /*0be0*/  UMOV UR7, URZ ;  /* 0x0000003f00077c82 */ /* 0x000fc60008000000 */
[----:B------:R-:W-:Y:S01]  /*0bf0*/  IMAD.U32 R2, RZ, RZ, UR4 ;  /* 0x00000004ff027e24 */ /* 0x000fe2000f8e00ff */
[----:B------:R-:W-:-:S04]  /*0c00*/  IADD3 R3, R23, R3, RZ ;  /* 0x0000000317037210 */ /* 0x000fc80007ffe0ff */
[----:B------:R-:W-:Y:S01]  /*0c10*/  ISETP.GE.AND.EX P0, PT, R2, R25, PT, P0 ;  /* 0x000000190200720c */ /* 0x000fe20003f06300 */
[----:B------:R-:W-:Y:S02]  /*0c20*/  IMAD R25, R3, UR10, RZ ;  /* 0x0000000a03197c24 */ /* 0x000fe4000f8e02ff */
[----:B------:R-:W-:-:S04]  /*0c30*/  IMAD.WIDE.U32 R2, R22, UR10, R18 ;  /* 0x0000000a16027c25 */ /* 0x000fc8000f8e0012 */
[----:B------:R-:W-:Y:S01]  /*0c40*/  IMAD R25, R22, UR11, R25 ;  /* 0x0000000b16197c24 */ /* 0x000fe2000f8e0219 */
[----:B------:R-:W-:Y:S06]  /*0c50*/  @!P1 BRA `(.L_x_20) ;  /* 0x0000000800309947 */ /* 0x000fec0003800000 */
[----:B------:R-:W-:Y:S01]  /*0c60*/  ULDC.64 UR20, c[0x0][0x248] ;  /* 0x0000920000147ab9 */ /* 0x000fe20000000a00 */
[----:B------:R-:W-:Y:S01]  /*0c70*/  ULDC.64 UR24, c[0x0][0x268] ;  /* 0x00009a0000187ab9 */ /* 0x000fe20000000a00 */
[----:B------:R-:W-:Y:S01]  /*0c80*/  UIADD3 UR6, UP2, URZ, -UR20, URZ ;  /* 0x800000143f067290 */ /* 0x000fe2000ff5e03f */
[----:B------:R-:W-:Y:S01]  /*0c90*/  IMAD.IADD R37, R25, 0x1, R3 ;  /* 0x0000000119257824 */ /* 0x000fe200078e0203 */
[----:B------:R-:W-:Y:S02]  /*0ca0*/  USHF.L.U64.HI UR14, UR24, 0x1, UR25 ;  /* 0x00000001180e7899 */ /* 0x000fe40008010219 */
[----:B------:R-:W-:Y:S02]  /*0cb0*/  ULEA UR28, UP0, UR24, -UR20, 0x1 ;  /* 0x80000014181c7291 */ /* 0x000fe4000f80083f */
[----:B------:R-:W-:Y:S02]  /*0cc0*/  UIADD3 UR11, UP1, -UR20, UR24, URZ ;  /* 0x00000018140b7290 */ /* 0x000fe4000ff3e13f */
[----:B------:R-:W-:-:S02]  /*0cd0*/  UIADD3.X UR14, UR14, ~UR21, URZ, UP0, !UPT ;  /* 0x800000150e0e7290 */ /* 0x000fc400087fe43f */
[----:B------:R-:W-:Y:S01]  /*0ce0*/  UIADD3.X UR7, URZ, ~UR21, URZ, UP2, !UPT ;  /* 0x800000153f077290 */ /* 0x000fe200097fe43f */
[----:B------:R-:W-:Y:S01]  /*0cf0*/  IMAD.U32 R26, RZ, RZ, UR28 ;  /* 0x0000001cff1a7e24 */ /* 0x000fe2000f8e00ff */
[----:B------:R-:W-:Y:S01]  /*0d00*/  UIADD3.X UR13, ~UR21, UR25, URZ, UP1, !UPT ;  /* 0x00000019150d7290 */ /* 0x000fe20008ffe53f */
[----:B------:R-:W-:Y:S01]  /*0d10*/  IMAD.U32 R28, RZ, RZ, UR11 ;  /* 0x0000000bff1c7e24 */ /* 0x000fe2000f8e00ff */
[----:B------:R-:W-:Y:S01]  /*0d20*/  UIMAD UR15, UR25, 0x3, URZ ;  /* 0x00000003190f78a4 */ /* 0x000fe2000f8e023f */
[----:B------:R-:W-:Y:S01]  /*0d30*/  IMAD.U32 R27, RZ, RZ, UR14 ;  /* 0x0000000eff1b7e24 */ /* 0x000fe2000f8e00ff */
[----:B------:R-:W-:Y:S01]  /*0d40*/  ULDC.64 UR20, c[0x0][0x258] ;  /* 0x0000960000147ab9 */ /* 0x000fe20000000a00 */
[----:B------:R-:W-:Y:S01]  /*0d50*/  UIMAD.WIDE.U32 UR6, UR24, 0x3, UR6 ;  /* 0x00000003180678a5 */ /* 0x000fe2000f8e0006 */
[----:B------:R-:W-:Y:S02]  /*0d60*/  IMAD R23, R15, UR20, RZ ;  /* 0x000000140f177c24 */ /* 0x000fe4000f8e02ff */
[----:B------:R-:W-:Y:S01]  /*0d70*/  IMAD.U32 R29, RZ, RZ, UR13 ;  /* 0x0000000dff1d7e24 */ /* 0x000fe2000f8e00ff */
[----:B------:R-:W-:Y:S01]  /*0d80*/  UIADD3 UR11, UR7, UR15, URZ ;  /* 0x0000000f070b7290 */ /* 0x000fe2000fffe03f */
[C---:B------:R-:W-:Y:S01]  /*0d90*/  IMAD R23, R12.reuse, UR21, R23 ;  /* 0x000000150c177c24 */ /* 0x040fe2000f8e0217 */
[----:B------:R-:W-:Y:S01]  /*0da0*/  ULOP3.LUT UR13, UR18, 0x3, URZ, 0xc0, !UPT ;  /* 0x00000003120d7892 */ /* 0x000fe2000f8ec03f */
[----:B------:R-:W-:Y:S01]  /*0db0*/  IMAD.WIDE.U32 R26, R12, UR20, R26 ;  /* 0x000000140c1a7c25 */ /* 0x000fe2000f8e001a */
[----:B------:R-:W-:-:S02]  /*0dc0*/  USHF.L.U64.HI UR21, UR24, 0x2, UR25 ;  /* 0x0000000218157899 */ /* 0x000fc40008010219 */
[----:B------:R-:W-:Y:S01]  /*0dd0*/  UIADD3 UR13, UP0, UR13, -UR18, URZ ;  /* 0x800000120d0d7290 */ /* 0x000fe2000ff1e03f */
[----:B------:R-:W-:Y:S01]  /*0de0*/  IMAD.U32 R32, RZ, RZ, UR6 ;  /* 0x00000006ff207e24 */ /* 0x000fe2000f8e00ff */
[----:B------:R-:W-:Y:S01]  /*0df0*/  IADD3 R31, R23, R27, RZ ;  /* 0x0000001b171f7210 */ /* 0x000fe20007ffe0ff */
[----:B------:R-:W-:Y:S01]  /*0e00*/  IMAD.WIDE.U32 R28, R12, UR20, R28 ;  /* 0x000000140c1c7c25 */ /* 0x000fe2000f8e001c */
[----:B------:R-:W-:Y:S02]  /*0e10*/  UIADD3.X UR14, URZ, ~UR19, URZ, UP0, !UPT ;  /* 0x800000133f0e7290 */ /* 0x000fe400087fe43f */
[----:B------:R-:W-:Y:S01]  /*0e20*/  USHF.L.U64.HI UR15, UR24, 0x3, UR25 ;  /* 0x00000003180f7899 */ /* 0x000fe20008010219 */
[----:B------:R-:W-:Y:S02]  /*0e30*/  IMAD.MOV.U32 R30, RZ, RZ, R26 ;  /* 0x000000ffff1e7224 */ /* 0x000fe400078e001a */
[----:B------:R-:W-:Y:S02]  /*0e40*/  IMAD.U32 R27, RZ, RZ, UR11 ;  /* 0x0000000bff1b7e24 */ /* 0x000fe4000f8e00ff */
[----:B------:R-:W-:-:S02]  /*0e50*/  IMAD.MOV.U32 R26, RZ, RZ, R32 ;  /* 0x000000ffff1a7224 */ /* 0x000fc400078e0020 */
[----:B------:R-:W-:Y:S02]  /*0e60*/  IMAD.IADD R29, R23, 0x1, R29 ;  /* 0x00000001171d7824 */ /* 0x000fe400078e021d */
[----:B------:R-:W-:Y:S01]  /*0e70*/  IMAD.WIDE.U32 R26, R12, UR20, R26 ;  /* 0x000000140c1a7c25 */ /* 0x000fe2000f8e001a */
[----:B------:R-:W-:-:S03]  /*0e80*/  USHF.L.U32 UR20, UR24, 0x3, URZ ;  /* 0x0000000318147899 */ /* 0x000fc6000800063f */
[----:B------:R-:W-:-:S04]  /*0e90*/  IMAD.WIDE.U32 R28, R22, UR10, R28 ;  /* 0x0000000a161c7c25 */ /* 0x000fc8000f8e001c */
[----:B------:R-:W-:Y:S01]  /*0ea0*/  IMAD.U32 R33, RZ, RZ, UR7 ;  /* 0x00000007ff217e24 */ /* 0x000fe2000f8e00ff */
[----:B------:R-:W-:Y:S01]  /*0eb0*/  ULDC.64 UR6, c[0x0][0x218] ;  /* 0x0000860000067ab9 */ /* 0x000fe20000000a00 */
[----:B------:R-:W-:Y:S01]  /*0ec0*/  IMAD.WIDE.U32 R30, R22, UR10, R30 ;  /* 0x0000000a161e7c25 */ /* 0x000fe2000f8e001e */
[----:B------:R-:W-:Y:S02]  /*0ed0*/  IADD3 R29, R25, R29, RZ ;  /* 0x0000001d191d7210 */ /* 0x000fe40007ffe0ff */
[----:B------:R-:W-:Y:S01]  /*0ee0*/  LEA R20, P1, R28, UR6, 0x1 ;  /* 0x000000061c147c11 */ /* 0x000fe2000f8208ff */
[----:B------:R-:W-:Y:S01]  /*0ef0*/  IMAD.IADD R33, R23, 0x1, R27 ;  /* 0x0000000117217824 */ /* 0x000fe200078e021b */
[----:B------:R-:W-:Y:S01]  /*0f00*/  LEA R18, P2, R30, UR6, 0x1 ;  /* 0x000000061e127c11 */ /* 0x000fe2000f8408ff */
[----:B------:R-:W-:Y:S01]  /*0f10*/  IMAD.MOV.U32 R32, RZ, RZ, R26 ;  /* 0x000000ffff207224 */ /* 0x000fe200078e001a */
[----:B------:R-:W-:Y:S01]  /*0f20*/  LEA.HI.X R29, R28, UR7, R29, 0x1, P1 ;  /* 0x000000071c1d7c11 */ /* 0x000fe200088f0c1d */
[C---:B------:R-:W-:Y:S01]  /*0f30*/  IMAD.IADD R27, R25.reuse, 0x1, R31 ;  /* 0x00000001191b7824 */ /* 0x040fe200078e021f */
[----:B------:R-:W-:Y:S01]  /*0f40*/  ISETP.GE.U32.AND P1, PT, R6, UR26, PT ;  /* 0x0000001a06007c0c */ /* 0x000fe2000bf26070 */
[----:B------:R-:W-:Y:S01]  /*0f50*/  IMAD.WIDE.U32 R22, R22, UR10, R32 ;  /* 0x0000000a16167c25 */ /* 0x000fe2000f8e0020 */
[----:B------:R-:W-:Y:S01]  /*0f60*/  LEA R26, P3, R2, UR6, 0x1 ;  /* 0x00000006021a7c11 */ /* 0x000fe2000f8608ff */
[----:B------:R-:W-:Y:S01]  /*0f70*/  ULDC.64 UR10, c[0x0][0x228] ;  /* 0x00008a00000a7ab9 */ /* 0x000fe20000000a00 */
[----:B------:R-:W-:Y:S01]  /*0f80*/  LEA.HI.X R27, R30, UR7, R27, 0x1, P2 ;  /* 0x000000071e1b7c11 */ /* 0x000fe200090f0c1b */
[----:B------:R-:W-:Y:S01]  /*0f90*/  IMAD.IADD R35, R25, 0x1, R23 ;  /* 0x0000000119237824 */ /* 0x000fe200078e0217 */
[C---:B------:R-:W-:Y:S01]  /*0fa0*/  LEA R24, P2, R22.reuse, UR6, 0x1 ;  /* 0x0000000616187c11 */ /* 0x040fe2000f8408ff */
[----:B------:R-:W-:Y:S01]  /*0fb0*/  IMAD.MOV.U32 R33, RZ, RZ, R8 ;  /* 0x000000ffff217224 */ /* 0x000fe200078e0008 */
[----:B------:R-:W-:Y:S01]  /*0fc0*/  ISETP.GE.AND.EX P1, PT, R5, UR27, PT, P1 ;  /* 0x0000001b05007c0c */ /* 0x000fe2000bf26310 */
[----:B------:R-:W-:Y:S01]  /*0fd0*/  IMAD.MOV.U32 R28, RZ, RZ, R19 ;  /* 0x000000ffff1c7224 */ /* 0x000fe200078e0013 */
[----:B------:R-:W-:Y:S01]  /*0fe0*/  LEA.HI.X R35, R22, UR7, R35, 0x1, P2 ;  /* 0x0000000716237c11 */ /* 0x000fe200090f0c23 */
[----:B------:R-:W-:Y:S01]  /*0ff0*/  UMOV UR6, URZ ;  /* 0x0000003f00067c82 */ /* 0x000fe20008000000 */
[----:B------:R-:W-:Y:S01]  /*1000*/  LEA.HI.X R37, R2, UR7, R37, 0x1, P3 ;  /* 0x0000000702257c11 */ /* 0x000fe200098f0c25 */
[----:B------:R-:W-:-:S08]  /*1010*/  UMOV UR7, URZ ;  /* 0x0000003f00077c82 */ /* 0x000fd00008000000 */
.L_x_21:
[C---:B0-----:R-:W-:Y:S02]  /*1020*/  LOP3.LUT R22, R33.reuse, R6, RZ, 0xfc, !PT ;  /* 0x0000000621167212 */ /* 0x041fe400078efcff */
[----:B------:R-:W-:Y:S02]  /*1030*/  LOP3.LUT R23, R28, R5, RZ, 0xfc, !PT ;  /* 0x000000051c177212 */ /* 0x000fe400078efcff */
[----:B------:R-:W-:Y:S02]  /*1040*/  ISETP.GT.U32.AND P2, PT, R22, -0x1, PT ;  /* 0xffffffff1600780c */ /* 0x000fe40003f44070 */
[----:B------:R-:W-:Y:S02]  /*1050*/  ISETP.LT.U32.AND P3, PT, R33, UR10, PT ;  /* 0x0000000a21007c0c */ /* 0x000fe4000bf61070 */
[----:B------:R-:W-:Y:S02]  /*1060*/  ISETP.GT.AND.EX P2, PT, R23, -0x1, !P1, P2 ;  /* 0xffffffff1700780c */ /* 0x000fe40004f44320 */
[----:B------:R-:W0:Y:S02]  /*1070*/  LDC.64 R22, c[0x0][0x268] ;  /* 0x00009a00ff167b82 */ /* 0x000e240000000a00 */
[----:B------:R-:W-:-:S13]  /*1080*/  ISETP.LT.AND.EX P2, PT, R28, UR11, P2, P3 ;  /* 0x0000000b1c007c0c */ /* 0x000fda0009741330 */
[----:B------:R-:W-:Y:S01]  /*1090*/  @!P2 PRMT R39, RZ, 0x7610, R39 ;  /* 0x00007610ff27a816 */ /* 0x000fe20000000027 */
[----:B------:R-:W-:-:S05]  /*10a0*/  @P2 IMAD.MOV.U32 R36, RZ, RZ, R26 ;  /* 0x000000ffff242224 */ /* 0x000fca00078e001a */
[----:B------:R-:W2:Y:S01]  /*10b0*/  @P2 LDG.E.U16 R39, desc[UR16][R36.64] ;  /* 0x0000001024272981 */ /* 0x000ea2000c1e1500 */
[----:B------:R-:W-:Y:S01]  /*10c0*/  MOV R30, R16 ;  /* 0x00000010001e7202 */ /* 0x000fe20000000f00 */
[----:B------:R-:W-:Y:S01]  /*10d0*/  IMAD.MOV.U32 R31, RZ, RZ, R21 ;  /* 0x000000ffff1f7224 */ /* 0x000fe200078e0015 */
[----:B0-----:R-:W-:-:S04]  /*10e0*/  IADD3 R41, P4, R33, R22, RZ ;  /* 0x0000001621297210 */ /* 0x001fc80007f9e0ff */
[C---:B------:R-:W-:Y:S02]  /*10f0*/  LOP3.LUT R32, R41.reuse, R6, RZ, 0xfc, !PT ;  /* 0x0000000629207212 */ /* 0x040fe400078efcff */
[----:B------:R-:W-:Y:S01]  /*1100*/  ISETP.LT.U32.AND P3, PT, R41, UR10, PT ;  /* 0x0000000a29007c0c */ /* 0x000fe2000bf61070 */
[----:B------:R-:W-:Y:S01]  /*1110*/  IMAD.X R41, R28, 0x1, R23, P4 ;  /* 0x000000011c297824 */ /* 0x000fe200020e0617 */
[----:B------:R-:W-:-:S04]  /*1120*/  ISETP.GT.U32.AND P2, PT, R32, -0x1, PT ;  /* 0xffffffff2000780c */ /* 0x000fc80003f44070 */
[----:B------:R-:W-:-:S04]  /*1130*/  LOP3.LUT R32, R41, R5, RZ, 0xfc, !PT ;  /* 0x0000000529207212 */ /* 0x000fc800078efcff */
[----:B------:R-:W-:-:S04]  /*1140*/  ISETP.GT.AND.EX P2, PT, R32, -0x1, !P1, P2 ;  /* 0xffffffff2000780c */ /* 0x000fc80004f44320 */
[----:B------:R-:W-:-:S13]  /*1150*/  ISETP.LT.AND.EX P2, PT, R41, UR11, P2, P3 ;  /* 0x0000000b29007c0c */ /* 0x000fda0009741330 */
[----:B------:R-:W-:Y:S01]  /*1160*/  @!P2 PRMT R41, RZ, 0x7610, R41 ;  /* 0x00007610ff29a816 */ /* 0x000fe20000000029 */
[----:B------:R-:W-:Y:S01]  /*1170*/  @P2 IMAD.MOV.U32 R38, RZ, RZ, R20 ;  /* 0x000000ffff262224 */ /* 0x000fe200078e0014 */
[----:B--2---:R0:W-:Y:S02]  /*1180*/  STG.E.U16 desc[UR16][R30.64], R39 ;  /* 0x000000271e007986 */ /* 0x0041e4000c101510 */
[----:B0-----:R-:W-:-:S05]  /*1190*/  @P2 IMAD.MOV.U32 R39, RZ, RZ, R29 ;  /* 0x000000ffff272224 */ /* 0x001fca00078e001d */
[----:B------:R0:W2:Y:S01]  /*11a0*/  @P2 LDG.E.U16 R41, desc[UR16][R38.64] ;  /* 0x0000001026292981 */ /* 0x0000a2000c1e1500 */
[----:B------:R-:W-:-:S04]  /*11b0*/  IADD3 R30, P2, R16, UR22, RZ ;  /* 0x00000016101e7c10 */ /* 0x000fc8000ff5e0ff */
[----:B------:R-:W-:Y:S02]  /*11c0*/  IADD3.X R31, R21, UR23, RZ, P2, !PT ;  /* 0x00000017151f7c10 */ /* 0x000fe400097fe4ff */
[----:B------:R-:W-:-:S04]  /*11d0*/  LEA R21, P4, R22, R33, 0x1 ;  /* 0x0000002116157211 */ /* 0x000fc800078808ff */
[C---:B------:R-:W-:Y:S02]  /*11e0*/  LOP3.LUT R16, R21.reuse, R6, RZ, 0xfc, !PT ;  /* 0x0000000615107212 */ /* 0x040fe400078efcff */
[----:B------:R-:W-:Y:S02]  /*11f0*/  ISETP.LT.U32.AND P3, PT, R21, UR10, PT ;  /* 0x0000000a15007c0c */ /* 0x000fe4000bf61070 */
[----:B------:R-:W-:Y:S02]  /*1200*/  LEA.HI.X R21, R22, R28, R23, 0x1, P4 ;  /* 0x0000001c16157211 */ /* 0x000fe400020f0c17 */
[----:B------:R-:W-:Y:S02]  /*1210*/  ISETP.GT.U32.AND P2, PT, R16, -0x1, PT ;  /* 0xffffffff1000780c */ /* 0x000fe40003f44070 */
[----:B------:R-:W-:-:S04]  /*1220*/  LOP3.LUT R16, R21, R5, RZ, 0xfc, !PT ;  /* 0x0000000515107212 */ /* 0x000fc800078efcff */
[----:B------:R-:W-:-:S04]  /*1230*/  ISETP.GT.AND.EX P2, PT, R16, -0x1, !P1, P2 ;  /* 0xffffffff1000780c */ /* 0x000fc80004f44320 */
[----:B------:R-:W-:-:S13]  /*1240*/  ISETP.LT.AND.EX P2, PT, R21, UR11, P2, P3 ;  /* 0x0000000b15007c0c */ /* 0x000fda0009741330 */
[----:B------:R-:W-:Y:S01]  /*1250*/  @!P2 PRMT R21, RZ, 0x7610, R21 ;  /* 0x00007610ff15a816 */ /* 0x000fe20000000015 */
[----:B0-----:R-:W-:Y:S02]  /*1260*/  @P2 IMAD.MOV.U32 R38, RZ, RZ, R18 ;  /* 0x000000ffff262224 */ /* 0x001fe400078e0012 */
[----:B------:R-:W-:Y:S01]  /*1270*/  @P2 IMAD.MOV.U32 R39, RZ, RZ, R27 ;  /* 0x000000ffff272224 */ /* 0x000fe200078e001b */
[----:B--2---:R0:W-:Y:S04]  /*1280*/  STG.E.U16 desc[UR16][R30.64], R41 ;  /* 0x000000291e007986 */ /* 0x0041e8000c101510 */
[----:B------:R1:W2:Y:S01]  /*1290*/  @P2 LDG.E.U16 R21, desc[UR16][R38.64] ;  /* 0x0000001026152981 */ /* 0x0002a2000c1e1500 */
[----:B------:R-:W-:Y:S01]  /*12a0*/  IMAD R23, R23, 0x3, RZ ;  /* 0x0000000317177824 */ /* 0x000fe200078e02ff */
[----:B0-----:R-:W-:-:S02]  /*12b0*/  IADD3 R30, P2, R30, UR22, RZ ;  /* 0x000000161e1e7c10 */ /* 0x001fc4000ff5e0ff */
[----:B-1----:R-:W-:Y:S01]  /*12c0*/  MOV R38, R33 ;  /* 0x0000002100267202 */ /* 0x002fe20000000f00 */
[----:B------:R-:W-:Y:S01]  /*12d0*/  IMAD.MOV.U32 R39, RZ, RZ, R28 ;  /* 0x000000ffff277224 */ /* 0x000fe200078e001c */
[----:B------:R-:W-:-:S03]  /*12e0*/  IADD3.X R31, R31, UR23, RZ, P2, !PT ;  /* 0x000000171f1f7c10 */ /* 0x000fc600097fe4ff */
[----:B------:R-:W-:-:S04]  /*12f0*/  IMAD.WIDE.U32 R40, R22, 0x3, R38 ;  /* 0x0000000316287825 */ /* 0x000fc800078e0026 */
[----:B------:R-:W-:Y:S01]  /*1300*/  IMAD.IADD R23, R23, 0x1, R41 ;  /* 0x0000000117177824 */ /* 0x000fe200078e0229 */
[C---:B------:R-:W-:Y:S02]  /*1310*/  LOP3.LUT R16, R40.reuse, R6, RZ, 0xfc, !PT ;  /* 0x0000000628107212 */ /* 0x040fe400078efcff */
[----:B------:R-:W-:Y:S02]  /*1320*/  ISETP.LT.U32.AND P3, PT, R40, UR10, PT ;  /* 0x0000000a28007c0c */ /* 0x000fe4000bf61070 */
[----:B------:R-:W-:Y:S02]  /*1330*/  ISETP.GT.U32.AND P2, PT, R16, -0x1, PT ;  /* 0xffffffff1000780c */ /* 0x000fe40003f44070 */
[----:B------:R-:W-:-:S04]  /*1340*/  LOP3.LUT R16, R23, R5, RZ, 0xfc, !PT ;  /* 0x0000000517107212 */ /* 0x000fc800078efcff */
[----:B------:R-:W-:-:S04]  /*1350*/  ISETP.GT.AND.EX P2, PT, R16, -0x1, !P1, P2 ;  /* 0xffffffff1000780c */ /* 0x000fc80004f44320 */
[----:B------:R-:W-:-:S13]  /*1360*/  ISETP.LT.AND.EX P2, PT, R23, UR11, P2, P3 ;  /* 0x0000000b17007c0c */ /* 0x000fda0009741330 */
[----:B------:R-:W-:Y:S01]  /*1370*/  @!P2 PRMT R39, RZ, 0x7610, R39 ;  /* 0x00007610ff27a816 */ /* 0x000fe20000000027 */
[----:B------:R-:W-:Y:S01]  /*1380*/  @P2 IMAD.MOV.U32 R34, RZ, RZ, R24 ;  /* 0x000000ffff222224 */ /* 0x000fe200078e0018 */
[----:B--2---:R0:W-:Y:S04]  /*1390*/  STG.E.U16 desc[UR16][R30.64], R21 ;  /* 0x000000151e007986 */ /* 0x0041e8000c101510 */
[----:B------:R1:W2:Y:S01]  /*13a0*/  @P2 LDG.E.U16 R39, desc[UR16][R34.64] ;  /* 0x0000001022272981 */ /* 0x0002a2000c1e1500 */
[----:B------:R-:W-:Y:S01]  /*13b0*/  UIADD3 UR6, UP0, UR6, 0x4, URZ ;  /* 0x0000000406067890 */ /* 0x000fe2000ff1e03f */
[----:B------:R-:W-:Y:S02]  /*13c0*/  IADD3 R22, P2, R30, UR22, RZ ;  /* 0x000000161e167c10 */ /* 0x000fe4000ff5e0ff */
[----:B------:R-:W-:Y:S01]  /*13d0*/  IADD3 R26, P6, R26, UR20, RZ ;  /* 0x000000141a1a7c10 */ /* 0x000fe2000ffde0ff */
[----:B------:R-:W-:Y:S01]  /*13e0*/  UIADD3.X UR7, URZ, UR7, URZ, UP0, !UPT ;  /* 0x000000073f077290 */ /* 0x000fe200087fe43f */
[----:B------:R-:W-:Y:S01]  /*13f0*/  IADD3.X R23, R31, UR23, RZ, P2, !PT ;  /* 0x000000171f177c10 */ /* 0x000fe200097fe4ff */
[----:B------:R-:W-:Y:S01]  /*1400*/  UIADD3 UR18, UP0, UR6, UR13, URZ ;  /* 0x0000000d06127290 */ /* 0x000fe2000ff1e03f */
[----:B0-----:R-:W-:Y:S01]  /*1410*/  IMAD.U32 R30, RZ, RZ, UR24 ;  /* 0x00000018ff1e7e24 */ /* 0x001fe2000f8e00ff */
[----:B------:R-:W-:-:S02]  /*1420*/  IADD3 R16, P3, R22, UR22, RZ ;  /* 0x0000001616107c10 */ /* 0x000fc4000ff7e0ff */
[----:B------:R-:W-:Y:S01]  /*1430*/  UIADD3.X UR19, UR7, UR14, URZ, UP0, !UPT ;  /* 0x0000000e07137290 */ /* 0x000fe200087fe43f */
[----:B------:R-:W-:Y:S02]  /*1440*/  IADD3 R24, P5, R24, UR20, RZ ;  /* 0x0000001418187c10 */ /* 0x000fe4000ffbe0ff */
[----:B------:R-:W-:Y:S02]  /*1450*/  ISETP.NE.U32.AND P2, PT, RZ, UR18, PT ;  /* 0x00000012ff007c0c */ /* 0x000fe4000bf45070 */
[----:B------:R-:W-:Y:S02]  /*1460*/  LEA R33, P4, R30, R33, 0x2 ;  /* 0x000000211e217211 */ /* 0x000fe400078810ff */
[----:B------:R-:W-:Y:S02]  /*1470*/  ISETP.NE.AND.EX P2, PT, RZ, UR19, PT, P2 ;  /* 0x00000013ff007c0c */ /* 0x000fe4000bf45320 */
[----:B------:R-:W-:Y:S02]  /*1480*/  IADD3.X R21, R23, UR23, RZ, P3, !PT ;  /* 0x0000001717157c10 */ /* 0x000fe40009ffe4ff */
[----:B------:R-:W-:-:S02]  /*1490*/  IADD3.X R28, R28, UR21, RZ, P4, !PT ;  /* 0x000000151c1c7c10 */ /* 0x000fc4000a7fe4ff */
[----:B------:R-:W-:Y:S02]  /*14a0*/  IADD3 R20, P3, R20, UR20, RZ ;  /* 0x0000001414147c10 */ /* 0x000fe4000ff7e0ff */
[----:B------:R-:W-:Y:S02]  /*14b0*/  IADD3 R18, P4, R18, UR20, RZ ;  /* 0x0000001412127c10 */ /* 0x000fe4000ff9e0ff */
[----:B------:R-:W-:Y:S02]  /*14c0*/  IADD3.X R37, R37, UR15, RZ, P6, !PT ;  /* 0x0000000f25257c10 */ /* 0x000fe4000b7fe4ff */
[----:B------:R-:W-:Y:S02]  /*14d0*/  IADD3.X R29, R29, UR15, RZ, P3, !PT ;  /* 0x0000000f1d1d7c10 */ /* 0x000fe40009ffe4ff */
[----:B------:R-:W-:Y:S02]  /*14e0*/  IADD3.X R27, R27, UR15, RZ, P4, !PT ;  /* 0x0000000f1b1b7c10 */ /* 0x000fe4000a7fe4ff */
[----:B-1----:R-:W-:Y:S01]  /*14f0*/  IADD3.X R35, R35, UR15, RZ, P5, !PT ;  /* 0x0000000f23237c10 */ /* 0x002fe2000affe4ff */
[----:B--2---:R0:W-:Y:S01]  /*1500*/  STG.E.U16 desc[UR16][R22.64], R39 ;  /* 0x0000002716007986 */ /* 0x0041e2000c101510 */
[----:B------:R-:W-:Y:S05]  /*1510*/  @P2 BRA `(.L_x_21) ;  /* 0xfffffff800c02947 */ /* 0x000fea000383ffff */
.L_x_20:
[----:B------:R-:W1:Y:S01]  /*1520*/  LDC R20, c[0x0][0x238] ;  /* 0x00008e00ff147b82 */ /* 0x000e620000000800 */
[----:B------:R-:W-:Y:S01]  /*1530*/  IMAD.IADD R25, R3, 0x1, R25 ;  /* 0x0000000103197824 */ /* 0x000fe200078e0219 */
[----:B-1----:R-:W-:-:S13]  /*1540*/  LOP3.LUT P1, RZ, R20, 0x3, RZ, 0xc0, !PT ;  /* 0x0000000314ff7812 */ /* 0x002fda000782c0ff */
[----:B------:R-:W-:Y:S05]  /*1550*/  @!P1 BRA `(.L_x_22) ;  /* 0x0000000400649947 */ /* 0x000fea0003800000 */
[----:B------:R-:W-:Y:S01]  /*1560*/  ULDC.64 UR18, c[0x0][0x268] ;  /* 0x00009a0000127ab9 */ /* 0x000fe20000000a00 */
[----:B------:R-:W-:Y:S01]  /*1570*/  MOV R18, R8 ;  /* 0x0000000800127202 */ /* 0x000fe20000000f00 */
[----:B------:R-:W-:Y:S01]  /*1580*/  UIMAD UR7, UR7, UR18, URZ ;  /* 0x00000012070772a4 */ /* 0x000fe2000f8e023f */
[----:B------:R-:W-:Y:S01]  /*1590*/  IMAD.U32 R29, RZ, RZ, UR6 ;  /* 0x00000006ff1d7e24 */ /* 0x000fe2000f8e00ff */
[----:B------:R-:W-:Y:S02]  /*15a0*/  ULDC.64 UR14, c[0x0][0x220] ;  /* 0x00008800000e7ab9 */ /* 0x000fe40000000a00 */
[----:B------:R-:W-:Y:S01]  /*15b0*/  UIMAD UR7, UR6, UR19, UR7 ;  /* 0x00000013060772a4 */ /* 0x000fe2000f8e0207 */
[----:B0-----:R-:W-:Y:S01]  /*15c0*/  IMAD.WIDE.U32 R22, R29, UR18, R18 ;  /* 0x000000121d167c25 */ /* 0x001fe2000f8e0012 */
[----:B------:R-:W-:Y:S02]  /*15d0*/  ISETP.GE.U32.AND P1, PT, R6, UR14, PT ;  /* 0x0000000e06007c0c */ /* 0x000fe4000bf26070 */
[----:B------:R-:W-:-:S02]  /*15e0*/  LOP3.LUT R18, R22, R6, RZ, 0xfc, !PT ;  /* 0x0000000616127212 */ /* 0x000fc400078efcff */
[----:B------:R-:W-:Y:S01]  /*15f0*/  VIADD R23, R23, UR7 ;  /* 0x0000000717177c36 */ /* 0x000fe20008000000 */
[----:B------:R-:W-:Y:S02]  /*1600*/  ISETP.GE.AND.EX P1, PT, R5, UR15, PT, P1 ;  /* 0x0000000f05007c0c */ /* 0x000fe4000bf26310 */
[----:B------:R-:W-:Y:S02]  /*1610*/  ISETP.GT.U32.AND P2, PT, R18, -0x1, PT ;  /* 0xffffffff1200780c */ /* 0x000fe40003f44070 */
[----:B------:R-:W-:Y:S02]  /*1620*/  LOP3.LUT R18, R23, R5, RZ, 0xfc, !PT ;  /* 0x0000000517127212 */ /* 0x000fe400078efcff */
[----:B------:R-:W-:Y:S02]  /*1630*/  ISETP.LT.U32.AND P3, PT, R22, UR10, PT ;  /* 0x0000000a16007c0c */ /* 0x000fe4000bf61070 */
[----:B------:R-:W-:-:S04]  /*1640*/  ISETP.GT.AND.EX P2, PT, R18, -0x1, !P1, P2 ;  /* 0xffffffff1200780c */ /* 0x000fc80004f44320 */
[----:B------:R-:W-:-:S13]  /*1650*/  ISETP.LT.AND.EX P2, PT, R23, UR11, P2, P3 ;  /* 0x0000000b17007c0c */ /* 0x000fda0009741330 */
[----:B------:R-:W0:Y:S01]  /*1660*/  @P2 LDC.64 R26, c[0x0][0x218] ;  /* 0x00008600ff1a2b82 */ /* 0x000e220000000a00 */
[----:B------:R-:W-:-:S04]  /*1670*/  @P2 IMAD.MOV.U32 R24, RZ, RZ, R2 ;  /* 0x000000ffff182224 */ /* 0x000fc800078e0002 */
[----:B------:R-:W-:Y:S01]  /*1680*/  @P2 IMAD.WIDE.U32 R22, R29, UR18, R24 ;  /* 0x000000121d162c25 */ /* 0x000fe2000f8e0018 */
[----:B------:R-:W-:-:S03]  /*1690*/  @!P2 PRMT R29, RZ, 0x7610, R29 ;  /* 0x00007610ff1da816 */ /* 0x000fc6000000001d */
[----:B------:R-:W-:Y:S01]  /*16a0*/  @P2 VIADD R18, R23, UR7 ;  /* 0x0000000717122c36 */ /* 0x000fe20008000000 */
[----:B0-----:R-:W-:-:S04]  /*16b0*/  @P2 LEA R26, P3, R22, R26, 0x1 ;  /* 0x0000001a161a2211 */ /* 0x001fc800078608ff */
[----:B------:R-:W-:-:S05]  /*16c0*/  @P2 LEA.HI.X R27, R22, R27, R18, 0x1, P3 ;  /* 0x0000001b161b2211 */ /* 0x000fca00018f0c12 */
[----:B------:R0:W2:Y:S01]  /*16d0*/  @P2 LDG.E.U16 R29, desc[UR16][R26.64] ;  /* 0x000000101a1d2981 */ /* 0x0000a2000c1e1500 */
[----:B------:R-:W-:Y:S01]  /*16e0*/  LOP3.LUT R24, R20, 0x3, RZ, 0xc0, !PT ;  /* 0x0000000314187812 */ /* 0x000fe200078ec0ff */
[----:B------:R-:W-:Y:S01]  /*16f0*/  IMAD.MOV.U32 R22, RZ, RZ, R16 ;  /* 0x000000ffff167224 */ /* 0x000fe200078e0010 */
[----:B------:R-:W-:Y:S02]  /*1700*/  MOV R23, R21 ;  /* 0x0000001500177202 */ /* 0x000fe40000000f00 */
[----:B------:R-:W-:-:S04]  /*1710*/  ISETP.NE.U32.AND P2, PT, R24, 0x1, PT ;  /* 0x000000011800780c */ /* 0x000fc80003f45070 */
[----:B------:R-:W-:Y:S01]  /*1720*/  ISETP.NE.AND.EX P2, PT, RZ, RZ, PT, P2 ;  /* 0x000000ffff00720c */ /* 0x000fe20003f45320 */
[----:B0-----:R-:W-:Y:S01]  /*1730*/  IMAD.MOV.U32 R26, RZ, RZ, R16 ;  /* 0x000000ffff1a7224 */ /* 0x001fe200078e0010 */
[----:B------:R-:W-:Y:S01]  /*1740*/  IADD3 R16, P3, R16, UR22, RZ ;  /* 0x0000001610107c10 */ /* 0x000fe2000ff7e0ff */
[----:B------:R-:W-:-:S03]  /*1750*/  IMAD.MOV.U32 R27, RZ, RZ, R21 ;  /* 0x000000ffff1b7224 */ /* 0x000fc600078e0015 */
[----:B------:R-:W-:Y:S02]  /*1760*/  IADD3.X R21, R21, UR23, RZ, P3, !PT ;  /* 0x0000001715157c10 */ /* 0x000fe40009ffe4ff */
[----:B--2---:R1:W-:Y:S05]  /*1770*/  STG.E.U16 desc[UR16][R26.64], R29 ;  /* 0x0000001d1a007986 */ /* 0x0043ea000c101510 */
[----:B------:R-:W-:Y:S05]  /*1780*/  @!P2 BRA `(.L_x_22) ;  /* 0x0000000000d8a947 */ /* 0x000fea0003800000 */
[----:B------:R-:W-:Y:S02]  /*1790*/  ULDC.64 UR14, c[0x0][0x268] ;  /* 0x00009a00000e7ab9 */ /* 0x000fe40000000a00 */
[----:B------:R-:W-:-:S04]  /*17a0*/  UIMAD.WIDE.U32 UR14, UR6, UR18, UR14 ;  /* 0x00000012060e72a5 */ /* 0x000fc8000f8e000e */
[----:B------:R-:W-:Y:S02]  /*17b0*/  UIADD3 UR7, UR7, UR15, URZ ;  /* 0x0000000f07077290 */ /* 0x000fe4000fffe03f */
[----:B------:R-:W-:-:S04]  /*17c0*/  IADD3 R21, P2, R8, UR14, RZ ;  /* 0x0000000e08157c10 */ /* 0x000fc8000ff5e0ff */
[----:B------:R-:W-:Y:S02]  /*17d0*/  LOP3.LUT R16, R21, R6, RZ, 0xfc, !PT ;  /* 0x0000000615107212 */ /* 0x000fe400078efcff */
[----:B-1----:R-:W-:Y:S02]  /*17e0*/  IADD3.X R27, R19, UR7, RZ, P2, !PT ;  /* 0x00000007131b7c10 */ /* 0x002fe400097fe4ff */
[----:B------:R-:W-:Y:S02]  /*17f0*/  ISETP.GT.U32.AND P2, PT, R16, -0x1, PT ;  /* 0xffffffff1000780c */ /* 0x000fe40003f44070 */
[----:B------:R-:W-:Y:S02]  /*1800*/  LOP3.LUT R16, R27, R5, RZ, 0xfc, !PT ;  /* 0x000000051b107212 */ /* 0x000fe400078efcff */
[----:B------:R-:W-:Y:S02]  /*1810*/  ISETP.LT.U32.AND P3, PT, R21, UR10, PT ;  /* 0x0000000a15007c0c */ /* 0x000fe4000bf61070 */
[----:B------:R-:W-:-:S04]  /*1820*/  ISETP.GT.AND.EX P2, PT, R16, -0x1, !P1, P2 ;  /* 0xffffffff1000780c */ /* 0x000fc80004f44320 */
[----:B------:R-:W-:-:S13]  /*1830*/  ISETP.LT.AND.EX P2, PT, R27, UR11, P2, P3 ;  /* 0x0000000b1b007c0c */ /* 0x000fda0009741330 */
[----:B------:R-:W0:Y:S01]  /*1840*/  @P2 LDC.64 R20, c[0x0][0x218] ;  /* 0x00008600ff142b82 */ /* 0x000e220000000a00 */
[----:B------:R-:W-:Y:S02]  /*1850*/  @P2 IADD3 R16, P3, R2, UR14, RZ ;  /* 0x0000000e02102c10 */ /* 0x000fe4000ff7e0ff */
[----:B------:R-:W-:Y:S02]  /*1860*/  @!P2 PRMT R31, RZ, 0x7610, R31 ;  /* 0x00007610ff1fa816 */ /* 0x000fe4000000001f */
[----:B------:R-:W-:Y:S02]  /*1870*/  @P2 IADD3.X R18, R25, UR7, RZ, P3, !PT ;  /* 0x0000000719122c10 */ /* 0x000fe40009ffe4ff */
[----:B0-----:R-:W-:-:S04]  /*1880*/  @P2 LEA R20, P3, R16, R20, 0x1 ;  /* 0x0000001410142211 */ /* 0x001fc800078608ff */
[----:B------:R-:W-:-:S05]  /*1890*/  @P2 LEA.HI.X R21, R16, R21, R18, 0x1, P3 ;  /* 0x0000001510152211 */ /* 0x000fca00018f0c12 */
[----:B------:R0:W2:Y:S01]  /*18a0*/  @P2 LDG.E.U16 R31, desc[UR16][R20.64] ;  /* 0x00000010141f2981 */ /* 0x0000a2000c1e1500 */
[----:B------:R-:W-:Y:S01]  /*18b0*/  IADD3 R26, P2, R22, UR22, RZ ;  /* 0x00000016161a7c10 */ /* 0x000fe2000ff5e0ff */
[----:B------:R-:W-:Y:S02]  /*18c0*/  IMAD.U32 R29, RZ, RZ, UR22 ;  /* 0x00000016ff1d7e24 */ /* 0x000fe4000f8e00ff */
[----:B------:R-:W-:Y:S01]  /*18d0*/  IMAD.U32 R33, RZ, RZ, UR22 ;  /* 0x00000016ff217e24 */ /* 0x000fe2000f8e00ff */
[----:B------:R-:W-:Y:S01]  /*18e0*/  IADD3.X R27, R23, UR23, RZ, P2, !PT ;  /* 0x00000017171b7c10 */ /* 0x000fe200097fe4ff */
[----:B------:R-:W-:Y:S01]  /*18f0*/  IMAD.U32 R16, RZ, RZ, UR23 ;  /* 0x00000017ff107e24 */ /* 0x000fe2000f8e00ff */
[----:B------:R-:W-:Y:S02]  /*1900*/  ISETP.NE.U32.AND P2, PT, R24, 0x2, PT ;  /* 0x000000021800780c */ /* 0x000fe40003f45070 */
[----:B------:R-:W-:Y:S02]  /*1910*/  LEA R28, P3, R29, R22, 0x1 ;  /* 0x000000161d1c7211 */ /* 0x000fe400078608ff */
[----:B------:R-:W-:-:S02]  /*1920*/  ISETP.NE.AND.EX P2, PT, RZ, RZ, PT, P2 ;  /* 0x000000ffff00720c */ /* 0x000fc40003f45320 */
[----:B------:R-:W-:Y:S01]  /*1930*/  LEA.HI.X R29, R33, R23, R16, 0x1, P3 ;  /* 0x00000017211d7211 */ /* 0x000fe200018f0c10 */
[----:B------:R-:W-:-:S04]  /*1940*/  IMAD.MOV.U32 R16, RZ, RZ, R28 ;  /* 0x000000ffff107224 */ /* 0x000fc800078e001c */
[----:B0-----:R-:W-:Y:S01]  /*1950*/  IMAD.MOV.U32 R21, RZ, RZ, R29 ;  /* 0x000000ffff157224 */ /* 0x001fe200078e001d */
[----:B--2---:R2:W-:Y:S05]  /*1960*/  STG.E.U16 desc[UR16][R26.64], R31 ;  /* 0x0000001f1a007986 */ /* 0x0045ea000c101510 */
[----:B------:R-:W-:Y:S05]  /*1970*/  @!P2 BRA `(.L_x_22) ;  /* 0x00000000005ca947 */ /* 0x000fea0003800000 */
[----:B------:R-:W-:-:S04]  /*1980*/  UIADD3 UR14, UP0, UR14, UR18, URZ ;  /* 0x000000120e0e7290 */ /* 0x000fc8000ff1e03f */
[----:B------:R-:W-:Y:S02]  /*1990*/  UIADD3.X UR7, UR7, UR19, URZ, UP0, !UPT ;  /* 0x0000001307077290 */ /* 0x000fe400087fe43f */
[----:B------:R-:W-:-:S04]  /*19a0*/  IADD3 R3, P2, R8, UR14, RZ ;  /* 0x0000000e08037c10 */ /* 0x000fc8000ff5e0ff */
[----:B------:R-:W-:Y:S02]  /*19b0*/  LOP3.LUT R6, R3, R6, RZ, 0xfc, !PT ;  /* 0x0000000603067212 */ /* 0x000fe400078efcff */
[----:B------:R-:W-:Y:S02]  /*19c0*/  IADD3.X R7, R19, UR7, RZ, P2, !PT ;  /* 0x0000000713077c10 */ /* 0x000fe400097fe4ff */
        /* <DEDUP_REMOVED lines=11> */
[----:B------:R-:W3:Y:S01]  /*1a80*/  @P1 LDG.E.U16 R5, desc[UR16][R2.64] ;  /* 0x0000001002051981 */ /* 0x000ee2000c1e1500 */
[----:B------:R-:W-:Y:S01]  /*1a90*/  IMAD.U32 R7, RZ, RZ, UR8 ;  /* 0x00000008ff077e24 */ /* 0x000fe2000f8e00ff */
[----:B------:R-:W-:-:S03]  /*1aa0*/  UIMAD UR6, UR12, 0x6, URZ ;  /* 0x000000060c0678a4 */ /* 0x000fc6000f8e023f */
[----:B------:R-:W-:-:S04]  /*1ab0*/  IMAD.WIDE.U32 R22, R7, 0x6, R22 ;  /* 0x0000000607167825 */ /* 0x000fc800078e0016 */
[----:B------:R-:W-:Y:S01]  /*1ac0*/  IMAD.MOV.U32 R16, RZ, RZ, R22 ;  /* 0x000000ffff107224 */ /* 0x000fe200078e0016 */
[----:B------:R-:W-:Y:S01]  /*1ad0*/  IADD3 R21, R23, UR6, RZ ;  /* 0x0000000617157c10 */ /* 0x000fe2000fffe0ff */
[----:B---3--:R3:W-:Y:S06]  /*1ae0*/  STG.E.U16 desc[UR16][R28.64], R5 ;  /* 0x000000051c007986 */ /* 0x0087ec000c101510 */
.L_x_22:
[----:B------:R-:W-:Y:S05]  /*1af0*/  @!P0 BRA `(.L_x_23) ;  /* 0xffffffec00bc8947 */ /* 0x000fea000383ffff */
.L_x_19:
[----:B------:R-:W-:Y:S01]  /*1b00*/  ULDC UR4, c[0x0][0x0] ;  /* 0x0000000000047ab9 */ /* 0x000fe20000000800 */
[----:B------:R-:W4:Y:S02]  /*1b10*/  LDC R2, c[0x0][0xc] ;  /* 0x00000300ff027b82 */ /* 0x000f240000000800 */
[----:B----4-:R-:W-:Y:S01]  /*1b20*/  IMAD R3, R2, UR4, RZ ;  /* 0x0000000402037c24 */ /* 0x010fe2000f8e02ff */
[----:B------:R-:W-:-:S04]  /*1b30*/  ULDC.64 UR4, c[0x0][0x210] ;  /* 0x0000840000047ab9 */ /* 0x000fc80000000a00 */
[----:B------:R-:W-:-:S05]  /*1b40*/  IADD3 R0, P0, R3, R0, RZ ;  /* 0x0000000003007210 */ /* 0x000fca0007f1e0ff */
[----:B------:R-:W-:Y:S01]  /*1b50*/  IMAD.X R13, RZ, RZ, R13, P0 ;  /* 0x000000ffff0d7224 */ /* 0x000fe200000e060d */
[----:B------:R-:W-:-:S04]  /*1b60*/  ISETP.GE.U32.AND P0, PT, R0, UR4, PT ;  /* 0x0000000400007c0c */ /* 0x000fc8000bf06070 */
[----:B------:R-:W-:-:S13]  /*1b70*/  ISETP.GE.AND.EX P0, PT, R13, UR5, PT, P0 ;  /* 0x000000050d007c0c */ /* 0x000fda000bf06300 */
[----:B------:R-:W-:Y:S05]  /*1b80*/  @!P0 BRA `(.L_x_24) ;  /* 0xffffffe4007c8947 */ /* 0x000fea000383ffff */
[----:B------:R-:W-:Y:S05]  /*1b90*/  EXIT ;  /* 0x000000000000794d */ /* 0x000fea0003800000 */
        .weak           $__internal_1_$__cuda_sm20_div_s64
        .type           $__internal_1_$__cuda_sm20_div_s64,@function
        .size           $__internal_1_$__cuda_sm20_div_s64,(.L_x_92 - $__internal_1_$__cuda_sm20_div_s64)
$__internal_1_$__cuda_sm20_div_s64:
        /* <DEDUP_REMOVED lines=8> */
[----:B0-----:R-:W-:-:S06]  /*1c20*/  VIADD R16, R9, 0x1ffffffe ;  /* 0x1ffffffe09107836 */ /* 0x001fcc0000000000 */
[----:B------:R-:W0:Y:S02]  /*1c30*/  F2I.U64.TRUNC R16, R16 ;  /* 0x0000001000107311 */ /* 0x000e24000020d800 */
[----:B0-----:R-:W-:-:S04]  /*1c40*/  IMAD.WIDE.U32 R18, R16, R4, RZ ;  /* 0x0000000410127225 */ /* 0x001fc800078e00ff */
[C---:B------:R-:W-:Y:S01]  /*1c50*/  IMAD R11, R16.reuse, R5, R19 ;  /* 0x00000005100b7224 */ /* 0x040fe200078e0213 */
[----:B------:R-:W-:Y:S01]  /*1c60*/  IADD3 R21, P0, RZ, -R18, RZ ;  /* 0x80000012ff157210 */ /* 0x000fe20007f1e0ff */
[----:B------:R-:W-:Y:S02]  /*1c70*/  IMAD.MOV.U32 R19, RZ, RZ, R16 ;  /* 0x000000ffff137224 */ /* 0x000fe400078e0010 */
[----:B------:R-:W-:Y:S02]  /*1c80*/  IMAD R11, R17, R4, R11 ;  /* 0x00000004110b7224 */ /* 0x000fe400078e020b */
[----:B------:R-:W-:-:S04]  /*1c90*/  IMAD.HI.U32 R18, R16, R21, RZ ;  /* 0x0000001510127227 */ /* 0x000fc800078e00ff */
[----:B------:R-:W-:-:S04]  /*1ca0*/  IMAD.X R11, RZ, RZ, ~R11, P0 ;  /* 0x000000ffff0b7224 */ /* 0x000fc800000e0e0b */
[----:B------:R-:W-:-:S04]  /*1cb0*/  IMAD.WIDE.U32 R18, P0, R16, R11, R18 ;  /* 0x0000000b10127225 */ /* 0x000fc80007800012 */
[C---:B------:R-:W-:Y:S02]  /*1cc0*/  IMAD R23, R17.reuse, R11, RZ ;  /* 0x0000000b11177224 */ /* 0x040fe400078e02ff */
[----:B------:R-:W-:-:S04]  /*1cd0*/  IMAD.HI.U32 R18, P1, R17, R21, R18 ;  /* 0x0000001511127227 */ /* 0x000fc80007820012 */
[----:B------:R-:W-:Y:S01]  /*1ce0*/  IMAD.HI.U32 R9, R17, R11, RZ ;  /* 0x0000000b11097227 */ /* 0x000fe200078e00ff */
[----:B------:R-:W-:-:S04]  /*1cf0*/  IADD3 R19, P2, R23, R18, RZ ;  /* 0x0000001217137210 */ /* 0x000fc80007f5e0ff */
[----:B------:R-:W-:Y:S01]  /*1d00*/  IADD3.X R9, R9, R17, RZ, P0, !PT ;  /* 0x0000001109097210 */ /* 0x000fe200007fe4ff */
[----:B------:R-:W-:-:S03]  /*1d10*/  IMAD.WIDE.U32 R16, R19, R4, RZ ;  /* 0x0000000413107225 */ /* 0x000fc600078e00ff */
[----:B------:R-:W-:Y:S01]  /*1d20*/  IADD3.X R9, RZ, RZ, R9, P2, P1 ;  /* 0x000000ffff097210 */ /* 0x000fe200017e2409 */
[----:B------:R-:W-:Y:S01]  /*1d30*/  IMAD R11, R19, R5, R17 ;  /* 0x00000005130b7224 */ /* 0x000fe200078e0211 */
[----:B------:R-:W-:Y:S02]  /*1d40*/  IADD3 R21, P0, RZ, -R16, RZ ;  /* 0x80000010ff157210 */ /* 0x000fe40007f1e0ff */
[----:B------:R-:W-:Y:S01]  /*1d50*/  IADD3 R17, P4, RZ, -R14, RZ ;  /* 0x8000000eff117210 */ /* 0x000fe20007f9e0ff */
[----:B------:R-:W-:Y:S02]  /*1d60*/  IMAD R11, R9, R4, R11 ;  /* 0x00000004090b7224 */ /* 0x000fe400078e020b */
[----:B------:R-:W-:-:S04]  /*1d70*/  IMAD.HI.U32 R18, R19, R21, RZ ;  /* 0x0000001513127227 */ /* 0x000fc800078e00ff */
[----:B------:R-:W-:-:S04]  /*1d80*/  IMAD.X R16, RZ, RZ, ~R11, P0 ;  /* 0x000000ffff107224 */ /* 0x000fc800000e0e0b */
[----:B------:R-:W-:-:S04]  /*1d90*/  IMAD.WIDE.U32 R18, P0, R19, R16, R18 ;  /* 0x0000001013127225 */ /* 0x000fc80007800012 */
[C---:B------:R-:W-:Y:S02]  /*1da0*/  IMAD R20, R9.reuse, R16, RZ ;  /* 0x0000001009147224 */ /* 0x040fe400078e02ff */
[----:B------:R-:W-:Y:S01]  /*1db0*/  IMAD.HI.U32 R11, P1, R9, R21, R18 ;  /* 0x00000015090b7227 */ /* 0x000fe20007820012 */
[----:B------:R-:W-:-:S03]  /*1dc0*/  SEL R18, R17, R14, !P3 ;  /* 0x0000000e11127207 */ /* 0x000fc60005800000 */
[----:B------:R-:W-:Y:S01]  /*1dd0*/  IMAD.HI.U32 R16, R9, R16, RZ ;  /* 0x0000001009107227 */ /* 0x000fe200078e00ff */
[----:B------:R-:W-:-:S03]  /*1de0*/  IADD3 R11, P2, R20, R11, RZ ;  /* 0x0000000b140b7210 */ /* 0x000fc60007f5e0ff */
[----:B------:R-:W-:Y:S02]  /*1df0*/  IMAD.X R17, RZ, RZ, ~R10, P4 ;  /* 0x000000ffff117224 */ /* 0x000fe400020e0e0a */
[----:B------:R-:W-:Y:S02]  /*1e00*/  IMAD.X R9, R16, 0x1, R9, P0 ;  /* 0x0000000110097824 */ /* 0x000fe400000e0609 */
[----:B------:R-:W-:Y:S01]  /*1e10*/  IMAD.HI.U32 R16, R11, R18, RZ ;  /* 0x000000120b107227 */ /* 0x000fe200078e00ff */
[----:B------:R-:W-:Y:S02]  /*1e20*/  SEL R20, R17, R10, !P3 ;  /* 0x0000000a11147207 */ /* 0x000fe40005800000 */
[----:B------:R-:W-:Y:S01]  /*1e30*/  IADD3.X R9, RZ, RZ, R9, P2, P1 ;  /* 0x000000ffff097210 */ /* 0x000fe200017e2409 */
[----:B------:R-:W-:Y:S02]  /*1e40*/  IMAD.MOV.U32 R17, RZ, RZ, RZ ;  /* 0x000000ffff117224 */ /* 0x000fe400078e00ff */
[----:B------:R-:W-:-:S04]  /*1e50*/  IMAD.WIDE.U32 R16, R11, R20, R16 ;  /* 0x000000140b107225 */ /* 0x000fc800078e0010 */
[C---:B------:R-:W-:Y:S02]  /*1e60*/  IMAD R14, R9.reuse, R20, RZ ;  /* 0x00000014090e7224 */ /* 0x040fe400078e02ff */
[----:B------:R-:W-:-:S04]  /*1e70*/  IMAD.HI.U32 R11, P0, R9, R18, R16 ;  /* 0x00000012090b7227 */ /* 0x000fc80007800010 */
[----:B------:R-:W-:Y:S01]  /*1e80*/  IMAD.HI.U32 R9, R9, R20, RZ ;  /* 0x0000001409097227 */ /* 0x000fe200078e00ff */
[----:B------:R-:W-:-:S03]  /*1e90*/  IADD3 R11, P1, R14, R11, RZ ;  /* 0x0000000b0e0b7210 */ /* 0x000fc60007f3e0ff */
[----:B------:R-:W-:Y:S02]  /*1ea0*/  IMAD.X R9, RZ, RZ, R9, P0 ;  /* 0x000000ffff097224 */ /* 0x000fe400000e0609 */
[----:B------:R-:W-:-:S04]  /*1eb0*/  IMAD.WIDE.U32 R16, R11, R4, RZ ;  /* 0x000000040b107225 */ /* 0x000fc800078e00ff */
[----:B------:R-:W-:Y:S02]  /*1ec0*/  IMAD.X R9, RZ, RZ, R9, P1 ;  /* 0x000000ffff097224 */ /* 0x000fe400008e0609 */
[----:B------:R-:W-:Y:S01]  /*1ed0*/  IMAD R14, R11, R5, R17 ;  /* 0x000000050b0e7224 */ /* 0x000fe200078e0211 */
[----:B------:R-:W-:-:S03]  /*1ee0*/  IADD3 R17, P1, -R16, R18, RZ ;  /* 0x0000001210117210 */ /* 0x000fc60007f3e1ff */
[-C--:B------:R-:W-:Y:S01]  /*1ef0*/  IMAD R14, R9, R4.reuse, R14 ;  /* 0x00000004090e7224 */ /* 0x080fe200078e020e */
[----:B------:R-:W-:-:S04]  /*1f00*/  ISETP.GE.U32.AND P0, PT, R17, R4, PT ;  /* 0x000000041100720c */ /* 0x000fc80003f06070 */
[----:B------:R-:W-:Y:S02]  /*1f10*/  IADD3.X R23, ~R14, R20, RZ, P1, !PT ;  /* 0x000000140e177210 */ /* 0x000fe40000ffe5ff */
[----:B------:R-:W-:Y:S02]  /*1f20*/  IADD3 R19, P1, R17, -R4, RZ ;  /* 0x8000000411137210 */ /* 0x000fe40007f3e0ff */
[----:B------:R-:W-:Y:S02]  /*1f30*/  ISETP.GE.U32.AND.EX P0, PT, R23, R5, PT, P0 ;  /* 0x000000051700720c */ /* 0x000fe40003f06100 */
[----:B------:R-:W-:Y:S01]  /*1f40*/  IADD3 R14, P2, R11, 0x1, RZ ;  /* 0x000000010b0e7810 */ /* 0x000fe20007f5e0ff */
[----:B------:R-:W-:Y:S01]  /*1f50*/  IMAD.X R21, R23, 0x1, ~R5, P1 ;  /* 0x0000000117157824 */ /* 0x000fe200008e0e05 */
[----:B------:R-:W-:Y:S02]  /*1f60*/  SEL R19, R19, R17, P0 ;  /* 0x0000001113137207 */ /* 0x000fe40000000000 */
[----:B------:R-:W-:Y:S01]  /*1f70*/  SEL R17, R14, R11, P0 ;  /* 0x0000000b0e117207 */ /* 0x000fe20000000000 */
[----:B------:R-:W-:Y:S01]  /*1f80*/  IMAD.X R16, RZ, RZ, R9, P2 ;  /* 0x000000ffff107224 */ /* 0x000fe200010e0609 */
[----:B------:R-:W-:-:S02]  /*1f90*/  SEL R21, R21, R23, P0 ;  /* 0x0000001715157207 */ /* 0x000fc40000000000 */
        /* <DEDUP_REMOVED lines=9> */
[-C--:B------:R-:W-:Y:S02]  /*2030*/  IADD3 R5, P2, RZ, -R4.reuse, RZ ;  /* 0x80000004ff057210 */ /* 0x080fe40007f5e0ff */
[----:B------:R-:W-:Y:S02]  /*2040*/  ISETP.NE.U32.AND P0, PT, R8, RZ, PT ;  /* 0x000000ff0800720c */ /* 0x000fe40003f05070 */
[----:B------:R-:W-:Y:S01]  /*2050*/  SEL R10, R5, R4, !P1 ;  /* 0x00000004050a7207 */ /* 0x000fe20004800000 */
[----:B------:R-:W-:Y:S01]  /*2060*/  IMAD.X R8, RZ, RZ, ~R11, P2 ;  /* 0x000000ffff087224 */ /* 0x000fe200010e0e0b */
[----:B------:R-:W-:Y:S01]  /*2070*/  ISETP.NE.AND.EX P0, PT, R7, RZ, PT, P0 ;  /* 0x000000ff0700720c */ /* 0x000fe20003f05300 */
[----:B------:R-:W-:-:S03]  /*2080*/  IMAD.MOV.U32 R7, RZ, RZ, 0x0 ;  /* 0x00000000ff077424 */ /* 0x000fc600078e00ff */
[----:B------:R-:W-:Y:S02]  /*2090*/  SEL R11, R8, R11, !P1 ;  /* 0x0000000b080b7207 */ /* 0x000fe40004800000 */
[----:B------:R-:W-:Y:S02]  /*20a0*/  SEL R10, R10, 0xffffffff, P0 ;  /* 0xffffffff0a0a7807 */ /* 0x000fe40000000000 */
[----:B------:R-:W-:Y:S01]  /*20b0*/  SEL R11, R11, 0xffffffff, P0 ;  /* 0xffffffff0b0b7807 */ /* 0x000fe20000000000 */
[----:B------:R-:W-:Y:S06]  /*20c0*/  RET.REL.NODEC R6 `(_ZN2at6native13im2col_kernelIN3c108BFloat16EEEvlPKT_llllllllllllPS4_) ;  /* 0xffffffdc06cc7950 */ /* 0x000fec0003c3ffff */
.L_x_25:
        /* <DEDUP_REMOVED lines=11> */
.L_x_92:


//--------------------- .text._ZN2at6native13im2col_kernelIN3c104HalfEEEvlPKT_llllllllllllPS4_ --------------------------
	.section	.text._ZN2at6native13im2col_kernelIN3c104HalfEEEvlPKT_llllllllllllPS4_,"ax",@progbits
	.align	128
        .global         _ZN2at6native13im2col_kernelIN3c104HalfEEEvlPKT_llllllllllllPS4_
        .type           _ZN2at6native13im2col_kernelIN3c104HalfEEEvlPKT_llllllllllllPS4_,@function
        .size           _ZN2at6native13im2col_kernelIN3c104HalfEEEvlPKT_llllllllllllPS4_,(.L_x_93 - _ZN2at6native13im2col_kernelIN3c104HalfEEEvlPKT_llllllllllllPS4_)
        .other          _ZN2at6native13im2col_kernelIN3c104HalfEEEvlPKT_llllllllllllPS4_,@"STO_CUDA_ENTRY STV_DEFAULT"
_ZN2at6native13im2col_kernelIN3c104HalfEEEvlPKT_llllllllllllPS4_:
.text._ZN2at6native13im2col_kernelIN3c104HalfEEEvlPKT_llllllllllllPS4_:
        /* <DEDUP_REMOVED lines=24> */
.L_x_37:
        /* <DEDUP_REMOVED lines=11> */
[----:B------:R-:W-:Y:S05]  /*0230*/  CALL.REL.NOINC `($__internal_2_$__cuda_sm20_div_s64) ;  /* 0x0000001800587944 */ /* 0x000fea0003c00000 */
        /* <DEDUP_REMOVED lines=12> */
.L_x_27:
        /* <DEDUP_REMOVED lines=23> */
.L_x_28:
[----:B------:R-:W-:Y:S05]  /*0470*/  BSYNC B0 ;  /* 0x0000000000007941 */ /* 0x000fea0003800000 */
.L_x_26:
        /* <DEDUP_REMOVED lines=12> */
[----:B------:R-:W-:Y:S05]  /*0540*/  CALL.REL.NOINC `($__internal_2_$__cuda_sm20_div_s64) ;  /* 0x0000001400947944 */ /* 0x000fea0003c00000 */
        /* <DEDUP_REMOVED lines=11> */
.L_x_30:
        /* <DEDUP_REMOVED lines=24> */
.L_x_31:
[----:B------:R-:W-:Y:S05]  /*0780*/  BSYNC B0 ;  /* 0x0000000000007941 */ /* 0x000fea0003800000 */
.L_x_29:
        /* <DEDUP_REMOVED lines=38> */
.L_x_36:
        /* <DEDUP_REMOVED lines=99> */
.L_x_34:
        /* <DEDUP_REMOVED lines=80> */
.L_x_33:
        /* <DEDUP_REMOVED lines=93> */
.L_x_35:
[----:B------:R-:W-:Y:S05]  /*1af0*/  @!P0 BRA `(.L_x_36) ;  /* 0xffffffec00bc8947 */ /* 0x000fea000383ffff */
.L_x_32:
        /* <DEDUP_REMOVED lines=10> */
        .weak           $__internal_2_$__cuda_sm20_div_s64
        .type           $__internal_2_$__cuda_sm20_div_s64,@function
        .size           $__internal_2_$__cuda_sm20_div_s64,(.L_x_93 - $__internal_2_$__cuda_sm20_div_s64)
$__internal_2_$__cuda_sm20_div_s64:
        /* <DEDUP_REMOVED lines=82> */
[----:B------:R-:W-:Y:S06]  /*20c0*/  RET.REL.NODEC R6 `(_ZN2at6native13im2col_kernelIN3c104HalfEEEvlPKT_llllllllllllPS4_) ;  /* 0xffffffdc06cc7950 */ /* 0x000fec0003c3ffff */
.L_x_38:
        /* <DEDUP_REMOVED lines=11> */
.L_x_93:


//--------------------- .text._ZN2at6native13im2col_kernelIN3c107complexIfEEEEvlPKT_llllllllllllPS5_ --------------------------
	.section	.text._ZN2at6native13im2col_kernelIN3c107complexIfEEEEvlPKT_llllllllllllPS5_,"ax",@progbits
	.align	128
        .global         _ZN2at6native13im2col_kernelIN3c107complexIfEEEEvlPKT_llllllllllllPS5_
        .type           _ZN2at6native13im2col_kernelIN3c107complexIfEEEEvlPKT_llllllllllllPS5_,@function
        .size           _ZN2at6native13im2col_kernelIN3c107complexIfEEEEvlPKT_llllllllllllPS5_,(.L_x_94 - _ZN2at6native13im2col_kernelIN3c107complexIfEEEEvlPKT_llllllllllllPS5_)
        .other          _ZN2at6native13im2col_kernelIN3c107complexIfEEEEvlPKT_llllllllllllPS5_,@"STO_CUDA_ENTRY STV_DEFAULT"
_ZN2at6native13im2col_kernelIN3c107complexIfEEEEvlPKT_llllllllllllPS5_:
.text._ZN2at6native13im2col_kernelIN3c107complexIfEEEEvlPKT_llllllllllllPS5_:
        /* <DEDUP_REMOVED lines=15> */
.L_x_50:
[----:B------:R-:W-:Y:S01]  /*00f0*/  ULDC UR4, c[0x0][0x27c] ;  /* 0x00009f0000047ab9 */ /* 0x000fe20000000800 */
[----:B------:R-:W-:Y:S01]  /*0100*/  BSSY B0, `(.L_x_39) ;  /* 0x000002c000007945 */ /* 0x000fe20003800000 */
[----:B------:R-:W-:-:S04]  /*0110*/  LOP3.LUT R0, R49, UR4, RZ, 0xfc, !PT ;  /* 0x0000000431007c12 */ /* 0x000fc8000f8efcff */
[----:B------:R-:W-:-:S13]  /*0120*/  ISETP.NE.U32.AND P0, PT, R0, RZ, PT ;  /* 0x000000ff0000720c */ /* 0x000fda0003f05070 */
[----:B012---:R-:W-:Y:S05]  /*0130*/  @!P0 BRA `(.L_x_40) ;  /* 0x0000000000448947 */ /* 0x007fea0003800000 */
[----:B------:R-:W-:Y:S01]  /*0140*/  ULDC.64 UR4, c[0x0][0x278] ;  /* 0x00009e0000047ab9 */ /* 0x000fe20000000a00 */
[----:B------:R-:W-:Y:S01]  /*0150*/  IMAD.MOV.U32 R12, RZ, RZ, R48 ;  /* 0x000000ffff0c7224 */ /* 0x000fe200078e0030 */
[----:B------:R-:W-:Y:S01]  /*0160*/  MOV R0, 0x1b0 ;  /* 0x000001b000007802 */ /* 0x000fe20000000f00 */
[----:B------:R-:W-:Y:S02]  /*0170*/  IMAD.U32 R5, RZ, RZ, UR4 ;  /* 0x00000004ff057e24 */ /* 0x000fe4000f8e00ff */
[----:B------:R-:W-:Y:S02]  /*0180*/  IMAD.U32 R4, RZ, RZ, UR5 ;  /* 0x00000005ff047e24 */ /* 0x000fe4000f8e00ff */
[----:B------:R-:W-:-:S07]  /*0190*/  IMAD.MOV.U32 R7, RZ, RZ, R49 ;  /* 0x000000ffff077224 */ /* 0x000fce00078e0031 */
[----:B------:R-:W-:Y:S05]  /*01a0*/  CALL.REL.NOINC `($__internal_3_$__cuda_sm20_div_s64) ;  /* 0x0000001800047944 */ /* 0x000fea0003c00000 */
[----:B------:R-:W-:Y:S01]  /*01b0*/  IADD3 R3, P0, RZ, -R20, RZ ;  /* 0x80000014ff037210 */ /* 0x000fe20007f1e0ff */
[----:B------:R-:W-:Y:S01]  /*01c0*/  ULDC.64 UR4, c[0x0][0x278] ;  /* 0x00009e0000047ab9 */ /* 0x000fe20000000a00 */
[----:B------:R-:W-:Y:S02]  /*01d0*/  IMAD.MOV.U32 R18, RZ, RZ, R20 ;  /* 0x000000ffff127224 */ /* 0x000fe400078e0014 */
[----:B------:R-:W-:Y:S01]  /*01e0*/  IADD3.X R0, RZ, ~R21, RZ, P0, !PT ;  /* 0x80000015ff007210 */ /* 0x000fe200007fe4ff */
[----:B------:R-:W-:-:S04]  /*01f0*/  IMAD.WIDE.U32 R46, R3, UR4, R48 ;  /* 0x00000004032e7c25 */ /* 0x000fc8000f8e0030 */
[----:B------:R-:W-:Y:S02]  /*0200*/  IMAD R0, R0, UR4, RZ ;  /* 0x0000000400007c24 */ /* 0x000fe4000f8e02ff */
[----:B------:R-:W-:Y:S02]  /*0210*/  IMAD.MOV.U32 R19, RZ, RZ, R21 ;  /* 0x000000ffff137224 */ /* 0x000fe400078e0015 */
[----:B------:R-:W-:-:S04]  /*0220*/  IMAD R3, R3, UR5, R0 ;  /* 0x0000000503037c24 */ /* 0x000fc8000f8e0200 */
[----:B------:R-:W-:Y:S01]  /*0230*/  IMAD.IADD R47, R47, 0x1, R3 ;  /* 0x000000012f2f7824 */ /* 0x000fe200078e0203 */
[----:B------:R-:W-:Y:S06]  /*0240*/  BRA `(.L_x_41) ;  /* 0x00000000005c7947 */ /* 0x000fec0003800000 */
.L_x_40:
[----:B------:R-:W-:Y:S01]  /*0250*/  ULDC UR4, c[0x0][0x278] ;  /* 0x00009e0000047ab9 */ /* 0x000fe20000000800 */
[----:B------:R-:W-:Y:S01]  /*0260*/  MOV R47, RZ ;  /* 0x000000ff002f7202 */ /* 0x000fe20000000f00 */
[----:B------:R-:W0:Y:S01]  /*0270*/  I2F.U32.RP R0, UR4 ;  /* 0x0000000400007d06 */ /* 0x000e220008209000 */
[----:B------:R-:W-:Y:S01]  /*0280*/  ISETP.NE.U32.AND P2, PT, RZ, UR4, PT ;  /* 0x00000004ff007c0c */ /* 0x000fe2000bf45070 */
[----:B------:R-:W-:-:S06]  /*0290*/  IMAD.MOV.U32 R19, RZ, RZ, RZ ;  /* 0x000000ffff137224 */ /* 0x000fcc00078e00ff */
[----:B0-----:R-:W0:Y:S02]  /*02a0*/  MUFU.RCP R0, R0 ;  /* 0x0000000000007308 */ /* 0x001e240000001000 */
[----:B0-----:R-:W-:-:S06]  /*02b0*/  VIADD R2, R0, 0xffffffe ;  /* 0x0ffffffe00027836 */ /* 0x001fcc0000000000 */
[----:B------:R0:W1:Y:S02]  /*02c0*/  F2I.FTZ.U32.TRUNC.NTZ R3, R2 ;  /* 0x0000000200037305 */ /* 0x000064000021f000 */
[----:B0-----:R-:W-:Y:S01]  /*02d0*/  HFMA2.MMA R2, -RZ, RZ, 0, 0 ;  /* 0x00000000ff027435 */ /* 0x001fe200000001ff */
[----:B-1----:R-:W-:-:S04]  /*02e0*/  IMAD.MOV R5, RZ, RZ, -R3 ;  /* 0x000000ffff057224 */ /* 0x002fc800078e0a03 */
[----:B------:R-:W-:-:S05]  /*02f0*/  IMAD R5, R5, UR4, RZ ;  /* 0x0000000405057c24 */ /* 0x000fca000f8e02ff */
[----:B------:R-:W-:-:S06]  /*0300*/  IMAD.HI.U32 R3, R3, R5, R2 ;  /* 0x0000000503037227 */ /* 0x000fcc00078e0002 */
[----:B------:R-:W-:-:S04]  /*0310*/  IMAD.HI.U32 R18, R3, R48, RZ ;  /* 0x0000003003127227 */ /* 0x000fc800078e00ff */
[----:B------:R-:W-:-:S04]  /*0320*/  IMAD.MOV R3, RZ, RZ, -R18 ;  /* 0x000000ffff037224 */ /* 0x000fc800078e0a12 */
        /* <DEDUP_REMOVED lines=8> */
[----:B------:R-:W-:-:S07]  /*03b0*/  IMAD R46, R3, UR4, R48 ;  /* 0x00000004032e7c24 */ /* 0x000fce000f8e0230 */
.L_x_41:
[----:B------:R-:W-:Y:S05]  /*03c0*/  BSYNC B0 ;  /* 0x0000000000007941 */ /* 0x000fea0003800000 */
.L_x_39:
        /* <DEDUP_REMOVED lines=8> */
[----:B------:R-:W-:Y:S01]  /*0450*/  MOV R7, R19 ;  /* 0x0000001300077202 */ /* 0x000fe20000000f00 */
[----:B------:R-:W-:Y:S01]  /*0460*/  IMAD.U32 R5, RZ, RZ, UR4 ;  /* 0x00000004ff057e24 */ /* 0x000fe2000f8e00ff */
[----:B------:R-:W-:Y:S01]  /*0470*/  MOV R0, 0x4a0 ;  /* 0x000004a000007802 */ /* 0x000fe20000000f00 */
[----:B------:R-:W-:-:S07]  /*0480*/  IMAD.U32 R4, RZ, RZ, UR5 ;  /* 0x00000005ff047e24 */ /* 0x000fce000f8e00ff */
[----:B------:R-:W-:Y:S05]  /*0490*/  CALL.REL.NOINC `($__internal_3_$__cuda_sm20_div_s64) ;  /* 0x0000001400487944 */ /* 0x000fea0003c00000 */
[----:B------:R-:W-:Y:S01]  /*04a0*/  IADD3 R3, P0, RZ, -R20, RZ ;  /* 0x80000014ff037210 */ /* 0x000fe20007f1e0ff */
[----:B------:R-:W-:Y:S02]  /*04b0*/  ULDC.64 UR4, c[0x0][0x270] ;  /* 0x00009c0000047ab9 */ /* 0x000fe40000000a00 */
[----:B------:R-:W-:Y:S02]  /*04c0*/  IMAD.U32 R9, RZ, RZ, UR4 ;  /* 0x00000004ff097e24 */ /* 0x000fe4000f8e00ff */
[----:B------:R-:W-:Y:S02]  /*04d0*/  IMAD.X R0, RZ, RZ, ~R21, P0 ;  /* 0x000000ffff007224 */ /* 0x000fe400000e0e15 */
[----:B------:R-:W-:Y:S02]  /*04e0*/  IMAD.U32 R7, RZ, RZ, UR5 ;  /* 0x00000005ff077e24 */ /* 0x000fe4000f8e00ff */
[-C--:B------:R-:W-:Y:S02]  /*04f0*/  IMAD R0, R0, R9.reuse, RZ ;  /* 0x0000000900007224 */ /* 0x080fe400078e02ff */
[----:B------:R-:W-:-:S04]  /*0500*/  IMAD.WIDE.U32 R18, R3, R9, R18 ;  /* 0x0000000903127225 */ /* 0x000fc800078e0012 */
[----:B------:R-:W-:-:S04]  /*0510*/  IMAD R3, R3, R7, R0 ;  /* 0x0000000703037224 */ /* 0x000fc800078e0200 */
[----:B------:R-:W-:Y:S01]  /*0520*/  IMAD.IADD R19, R19, 0x1, R3 ;  /* 0x0000000113137824 */ /* 0x000fe200078e0203 */
[----:B------:R-:W-:Y:S06]  /*0530*/  BRA `(.L_x_44) ;  /* 0x0000000000607947 */ /* 0x000fec0003800000 */
.L_x_43:
[----:B------:R-:W-:Y:S01]  /*0540*/  ULDC UR4, c[0x0][0x270] ;  /* 0x00009c0000047ab9 */ /* 0x000fe20000000800 */
[----:B------:R-:W-:Y:S01]  /*0550*/  HFMA2.MMA R21, -RZ, RZ, 0, 0 ;  /* 0x00000000ff157435 */ /* 0x000fe200000001ff */
[----:B------:R-:W-:Y:S01]  /*0560*/  MOV R9, UR4 ;  /* 0x0000000400097c02 */ /* 0x000fe20008000f00 */
[----:B------:R-:W-:-:S03]  /*0570*/  IMAD.MOV.U32 R19, RZ, RZ, RZ ;  /* 0x000000ffff137224 */ /* 0x000fc600078e00ff */
        /* <DEDUP_REMOVED lines=13> */
[----:B------:R-:W-:Y:S01]  /*0650*/  @P0 IADD3 R3, R3, -R9, RZ ;  /* 0x8000000903030210 */ /* 0x000fe20007ffe0ff */
[----:B------:R-:W-:-:S03]  /*0660*/  @P0 VIADD R20, R20, 0x1 ;  /* 0x0000000114140836 */ /* 0x000fc60000000000 */
[----:B------:R-:W-:-:S13]  /*0670*/  ISETP.GE.U32.AND P1, PT, R3, R9, PT ;  /* 0x000000090300720c */ /* 0x000fda0003f26070 */
[----:B------:R-:W-:Y:S01]  /*0680*/  @P1 VIADD R20, R20, 0x1 ;  /* 0x0000000114141836 */ /* 0x000fe20000000000 */
[----:B------:R-:W-:-:S05]  /*0690*/  @!P2 LOP3.LUT R20, RZ, R9, RZ, 0x33, !PT ;  /* 0x00000009ff14a212 */ /* 0x000fca00078e33ff */
[----:B------:R-:W-:-:S04]  /*06a0*/  IMAD.MOV R0, RZ, RZ, -R20 ;  /* 0x000000ffff007224 */ /* 0x000fc800078e0a14 */
[----:B------:R-:W-:-:S07]  /*06b0*/  IMAD R18, R9, R0, R18 ;  /* 0x0000000009127224 */ /* 0x000fce00078e0212 */
.L_x_44:
[----:B------:R-:W-:Y:S05]  /*06c0*/  BSYNC B0 ;  /* 0x0000000000007941 */ /* 0x000fea0003800000 */
.L_x_42:
        /* <DEDUP_REMOVED lines=8> */
[----:B------:R-:W-:-:S08]  /*0750*/  IMAD R15, R46, R25, R0 ;  /* 0x000000192e0f7224 */ /* 0x000fd000078e0200 */
[----:B------:R-:W-:Y:S05]  /*0760*/  @!P0 BRA `(.L_x_45) ;  /* 0x00000010006c8947 */ /* 0x000fea0003800000 */
[----:B------:R-:W-:Y:S01]  /*0770*/  ULDC.64 UR6, c[0x0][0x230] ;  /* 0x00008c0000067ab9 */ /* 0x000fe20000000a00 */
[----:B------:R-:W-:Y:S01]  /*0780*/  ULDC.64 UR8, c[0x0][0x268] ;  /* 0x00009a0000087ab9 */ /* 0x000fe20000000a00 */
[----:B------:R-:W-:Y:S01]  /*0790*/  IMAD R5, R5, UR6, RZ ;  /* 0x0000000605057c24 */ /* 0x000fe2000f8e02ff */
[----:B------:R-:W-:Y:S01]  /*07a0*/  ULDC.64 UR10, c[0x0][0x278] ;  /* 0x00009e00000a7ab9 */ /* 0x000fe20000000a00 */
[----:B------:R-:W-:-:S04]  /*07b0*/  IMAD.WIDE.U32 R2, R4, UR6, RZ ;  /* 0x0000000604027c25 */ /* 0x000fc8000f8e00ff */
[----:B------:R-:W-:Y:S01]  /*07c0*/  IMAD R5, R4, UR7, R5 ;  /* 0x0000000704057c24 */ /* 0x000fe2000f8e0205 */
[----:B------:R-:W-:Y:S02]  /*07d0*/  UIMAD.WIDE.U32 UR6, UR8, 0x3, UR4 ;  /* 0x00000003080678a5 */ /* 0x000fe4000f8e0004 */
[----:B------:R-:W-:Y:S01]  /*07e0*/  IMAD.WIDE.U32 R22, R46, R24, UR4 ;  /* 0x000000042e167e25 */ /* 0x000fe2000f8e0018 */
[----:B------:R-:W-:Y:S01]  /*07f0*/  UIMAD UR8, UR9, 0x3, URZ ;  /* 0x00000003090878a4 */ /* 0x000fe2000f8e023f */
[----:B------:R-:W-:Y:S02]  /*0800*/  ULDC.64 UR4, c[0x0][0x280] ;  /* 0x0000a00000047ab9 */ /* 0x000fe40000000a00 */
[----:B------:R-:W-:Y:S01]  /*0810*/  IMAD.IADD R0, R3, 0x1, R5 ;  /* 0x0000000103007824 */ /* 0x000fe200078e0205 */
[----:B------:R-:W-:Y:S01]  /*0820*/  UIADD3 UR7, UR7, UR8, URZ ;  /* 0x0000000807077290 */ /* 0x000fe2000fffe03f */
[----:B------:R-:W-:Y:S01]  /*0830*/  IMAD.WIDE.U32 R4, R2, R9, RZ ;  /* 0x0000000902047225 */ /* 0x000fe200078e00ff */
[----:B------:R-:W-:-:S03]  /*0840*/  IADD3 R17, R23, R15, RZ ;  /* 0x0000000f17117210 */ /* 0x000fc60007ffe0ff */
[----:B------:R-:W-:Y:S02]  /*0850*/  IMAD R3, R0, R9, RZ ;  /* 0x0000000900037224 */ /* 0x000fe400078e02ff */
[----:B------:R-:W-:Y:S01]  /*0860*/  IMAD.WIDE.U32 R24, R46, R24, UR6 ;  /* 0x000000062e187e25 */ /* 0x000fe2000f8e0018 */
[----:B------:R-:W-:Y:S01]  /*0870*/  UMOV UR6, URZ ;  /* 0x0000003f00067c82 */ /* 0x000fe20008000000 */
[----:B------:R-:W-:Y:S02]  /*0880*/  UMOV UR7, URZ ;  /* 0x0000003f00077c82 */ /* 0x000fe40008000000 */
[----:B------:R-:W-:Y:S02]  /*0890*/  IMAD R3, R2, R7, R3 ;  /* 0x0000000702037224 */ /* 0x000fe400078e0203 */
[----:B------:R-:W-:Y:S02]  /*08a0*/  IMAD.IADD R15, R15, 0x1, R25 ;  /* 0x000000010f0f7824 */ /* 0x000fe400078e0219 */
[----:B------:R-:W-:-:S04]  /*08b0*/  IMAD.IADD R3, R5, 0x1, R3 ;  /* 0x0000000105037824 */ /* 0x000fc800078e0203 */
[----:B------:R-:W-:Y:S02]  /*08c0*/  IMAD R5, R3, R20, RZ ;  /* 0x0000001403057224 */ /* 0x000fe400078e02ff */
[----:B------:R-:W-:-:S04]  /*08d0*/  IMAD.WIDE.U32 R2, R20, R4, R18 ;  /* 0x0000000414027225 */ /* 0x000fc800078e0012 */
[----:B------:R-:W-:-:S04]  /*08e0*/  IMAD R5, R21, R4, R5 ;  /* 0x0000000415057224 */ /* 0x000fc800078e0205 */
[----:B------:R-:W-:Y:S02]  /*08f0*/  IMAD.IADD R0, R3, 0x1, R5 ;  /* 0x0000000103007824 */ /* 0x000fe400078e0205 */
[----:B------:R-:W-:-:S04]  /*0900*/  IMAD.WIDE.U32 R4, R2, UR10, R46 ;  /* 0x0000000a02047c25 */ /* 0x000fc8000f8e002e */
[----:B------:R-:W-:Y:S01]  /*0910*/  IMAD R3, R0, UR10, RZ ;  /* 0x0000000a00037c24 */ /* 0x000fe2000f8e02ff */
[----:B------:R-:W-:-:S03]  /*0920*/  LEA R38, P0, R4, UR4, 0x3 ;  /* 0x0000000404267c11 */ /* 0x000fc6000f8018ff */
[----:B------:R-:W-:-:S04]  /*0930*/  IMAD R3, R2, UR11, R3 ;  /* 0x0000000b02037c24 */ /* 0x000fc8000f8e0203 */
[----:B------:R-:W-:-:S05]  /*0940*/  IMAD.IADD R39, R5, 0x1, R3 ;  /* 0x0000000105277824 */ /* 0x000fca00078e0203 */
[----:B------:R-:W-:-:S07]  /*0950*/  LEA.HI.X R39, R4, UR5, R39, 0x3, P0 ;  /* 0x0000000504277c11 */ /* 0x000fce00080f1c27 */
.L_x_49:
[----:B0-----:R-:W0:Y:S01]  /*0960*/  LDC.64 R6, c[0x0][0x250] ;  /* 0x00009400ff067b82 */ /* 0x001e220000000a00 */
[----:B------:R-:W-:Y:S01]  /*0970*/  ULDC.64 UR4, c[0x0][0x240] ;  /* 0x0000900000047ab9 */ /* 0x000fe20000000a00 */
[----:B------:R-:W-:Y:S01]  /*0980*/  ULDC.64 UR16, c[0x0][0x220] ;  /* 0x0000880000107ab9 */ /* 0x000fe20000000a00 */
[----:B------:R-:W-:Y:S01]  /*0990*/  UIADD3 UR4, UP0, URZ, -UR4, URZ ;  /* 0x800000043f047290 */ /* 0x000fe2000ff1e03f */
[----:B------:R-:W-:Y:S01]  /*09a0*/  IMAD.MOV.U32 R16, RZ, RZ, R22 ;  /* 0x000000ffff107224 */ /* 0x000fe200078e0016 */
[----:B------:R-:W-:Y:S02]  /*09b0*/  ULDC.64 UR10, c[0x0][0x228] ;  /* 0x00008a00000a7ab9 */ /* 0x000fe40000000a00 */
[----:B------:R-:W-:Y:S01]  /*09c0*/  UIADD3.X UR5, URZ, ~UR5, URZ, UP0, !UPT ;  /* 0x800000053f057290 */ /* 0x000fe200087fe43f */
[----:B-1----:R-:W1:Y:S08]  /*09d0*/  LDC.64 R28, c[0x0][0x260] ;  /* 0x00009800ff1c7b82 */ /* 0x002e700000000a00 */
[----:B--2---:R-:W2:Y:S01]  /*09e0*/  LDC.64 R2, c[0x0][0x238] ;  /* 0x00008e00ff027b82 */ /* 0x004ea20000000a00 */
[----:B0-----:R-:W-:-:S07]  /*09f0*/  IMAD R0, R19, R6, RZ ;  /* 0x0000000613007224 */ /* 0x001fce00078e02ff */
[----:B------:R-:W0:Y:S01]  /*0a00*/  LDC.64 R8, c[0x0][0x230] ;  /* 0x00008c00ff087b82 */ /* 0x000e220000000a00 */
[C---:B------:R-:W-:Y:S01]  /*0a10*/  IMAD.WIDE.U32 R4, R18.reuse, R6, UR4 ;  /* 0x0000000412047e25 */ /* 0x040fe2000f8e0006 */
[----:B------:R-:W-:Y:S01]  /*0a20*/  UMOV UR4, URZ ;  /* 0x0000003f00047c82 */ /* 0x000fe20008000000 */
[----:B------:R-:W-:Y:S02]  /*0a30*/  UMOV UR5, URZ ;  /* 0x0000003f00057c82 */ /* 0x000fe40008000000 */
[----:B------:R-:W-:Y:S02]  /*0a40*/  IMAD R7, R18, R7, R0 ;  /* 0x0000000712077224 */ /* 0x000fe400078e0200 */
[----:B-1----:R-:W-:Y:S02]  /*0a50*/  IMAD R0, R28, UR7, RZ ;  /* 0x000000071c007c24 */ /* 0x002fe4000f8e02ff */
[----:B------:R-:W-:Y:S02]  /*0a60*/  IMAD.IADD R5, R5, 0x1, R7 ;  /* 0x0000000105057824 */ /* 0x000fe400078e0207 */
[----:B------:R-:W-:-:S02]  /*0a70*/  IMAD R29, R29, UR6, R0 ;  /* 0x000000061d1d7c24 */ /* 0x000fc4000f8e0200 */
[----:B------:R-:W-:Y:S01]  /*0a80*/  IMAD.WIDE.U32 R26, R28, UR6, R4 ;  /* 0x000000061c1a7c25 */ /* 0x000fe2000f8e0004 */
[----:B------:R-:W-:Y:S01]  /*0a90*/  UIADD3 UR6, UP0, UR6, 0x1, URZ ;  /* 0x0000000106067890 */ /* 0x000fe2000ff1e03f */
[----:B--2---:R-:W-:Y:S02]  /*0aa0*/  IADD3 R0, P2, R2, -0x1, RZ ;  /* 0xffffffff02007810 */ /* 0x004fe40007f5e0ff */
[----:B------:R-:W-:Y:S01]  /*0ab0*/  IMAD R5, R21, UR16, RZ ;  /* 0x0000001015057c24 */ /* 0x000fe2000f8e02ff */
[----:B------:R-:W-:Y:S01]  /*0ac0*/  UIADD3.X UR7, URZ, UR7, URZ, UP0, !UPT ;  /* 0x000000073f077290 */ /* 0x000fe200087fe43f */
[----:B------:R-:W-:Y:S01]  /*0ad0*/  IMAD.IADD R29, R27, 0x1, R29 ;  /* 0x000000011b1d7824 */ /* 0x000fe200078e021d */
[----:B------:R-:W-:Y:S01]  /*0ae0*/  ISETP.GE.U32.AND P1, PT, R0, 0x3, PT ;  /* 0x000000030000780c */ /* 0x000fe20003f26070 */
[----:B------:R-:W-:Y:S01]  /*0af0*/  IMAD.MOV.U32 R28, RZ, RZ, R26 ;  /* 0x000000ffff1c7224 */ /* 0x000fe200078e001a */
[----:B------:R-:W-:Y:S01]  /*0b00*/  IADD3.X R6, R3, -0x1, RZ, P2, !PT ;  /* 0xffffffff03067810 */ /* 0x000fe200017fe4ff */
[----:B------:R-:W-:Y:S01]  /*0b10*/  IMAD R7, R20, UR17, R5 ;  /* 0x0000001114077c24 */ /* 0x000fe2000f8e0205 */
[----:B0-----:R-:W-:Y:S01]  /*0b20*/  ISETP.LE.U32.AND P0, PT, R8, UR6, PT ;  /* 0x0000000608007c0c */ /* 0x001fe2000bf03070 */
[----:B------:R-:W-:Y:S01]  /*0b30*/  IMAD.WIDE.U32 R4, R20, UR16, R28 ;  /* 0x0000001014047c25 */ /* 0x000fe2000f8e001c */
[----:B------:R-:W-:-:S02]  /*0b40*/  ISETP.GE.U32.AND.EX P1, PT, R6, RZ, PT, P1 ;  /* 0x000000ff0600720c */ /* 0x000fc40003f26110 */
[----:B------:R-:W-:Y:S01]  /*0b50*/  MOV R0, UR7 ;  /* 0x0000000700007c02 */ /* 0x000fe20008000f00 */
[----:B------:R-:W-:Y:S02]  /*0b60*/  IMAD.IADD R7, R5, 0x1, R7 ;  /* 0x0000000105077824 */ /* 0x000fe400078e0207 */
[----:B------:R-:W-:Y:S01]  /*0b70*/  IMAD.WIDE.U32 R30, R4, UR10, R16 ;  /* 0x0000000a041e7c25 */ /* 0x000fe2000f8e0010 */
[----:B------:R-:W-:-:S03]  /*0b80*/  ISETP.GE.AND.EX P0, PT, R0, R9, PT, P0 ;  /* 0x000000090000720c */ /* 0x000fc60003f06300 */
[----:B------:R-:W-:-:S04]  /*0b90*/  IMAD R13, R7, UR10, RZ ;  /* 0x0000000a070d7c24 */ /* 0x000fc8000f8e02ff */
[----:B------:R-:W-:Y:S01]  /*0ba0*/  IMAD R13, R4, UR11, R13 ;  /* 0x0000000b040d7c24 */ /* 0x000fe2000f8e020d */
[----:B------:R-:W-:Y:S06]  /*0bb0*/  @!P1 BRA `(.L_x_46) ;  /* 0x0000000800009947 */ /* 0x000fec0003800000 */
[----:B------:R-:W0:Y:S01]  /*0bc0*/  LDC.64 R32, c[0x0][0x268] ;  /* 0x00009a00ff207b82 */ /* 0x000e220000000a00 */
[----:B------:R-:W-:Y:S01]  /*0bd0*/  ULDC.64 UR4, c[0x0][0x258] ;  /* 0x0000960000047ab9 */ /* 0x000fe20000000a00 */
[----:B------:R-:W-:Y:S01]  /*0be0*/  IMAD.MOV.U32 R14, RZ, RZ, R24 ;  /* 0x000000ffff0e7224 */ /* 0x000fe200078e0018 */
[----:B------:R-:W-:Y:S01]  /*0bf0*/  ULDC.64 UR18, c[0x0][0x218] ;  /* 0x0000860000127ab9 */ /* 0x000fe20000000a00 */
[----:B------:R-:W-:Y:S01]  /*0c00*/  IMAD R5, R47, UR4, RZ ;  /* 0x000000042f057c24 */ /* 0x000fe2000f8e02ff */
[----:B------:R-:W-:Y:S01]  /*0c10*/  ULDC.64 UR12, c[0x0][0x270] ;  /* 0x00009c00000c7ab9 */ /* 0x000fe20000000a00 */
[----:B------:R-:W-:Y:S02]  /*0c20*/  IMAD.WIDE.U32 R6, R4, UR10, R14 ;  /* 0x0000000a04067c25 */ /* 0x000fe4000f8e000e */
[----:B------:R-:W1:Y:S02]  /*0c30*/  LDC.64 R10, c[0x0][0x248] ;  /* 0x00009200ff0a7b82 */ /* 0x000e640000000a00 */
[----:B------:R-:W-:Y:S01]  /*0c40*/  IMAD R5, R46, UR5, R5 ;  /* 0x000000052e057c24 */ /* 0x000fe2000f8e0205 */
[----:B------:R-:W-:Y:S01]  /*0c50*/  LEA R14, P3, R6, UR18, 0x3 ;  /* 0x00000012060e7c11 */ /* 0x000fe2000f8618ff */
[----:B------:R-:W-:Y:S01]  /*0c60*/  IMAD.IADD R7, R13, 0x1, R7 ;  /* 0x000000010d077824 */ /* 0x000fe200078e0207 */
[----:B------:R-:W-:Y:S01]  /*0c70*/  UMOV UR5, URZ ;  /* 0x0000003f00057c82 */ /* 0x000fe20008000000 */
[----:B0-----:R-:W-:-:S02]  /*0c80*/  SHF.L.U64.HI R0, R32, 0x1, R33 ;  /* 0x0000000120007819 */ /* 0x001fc40000010221 */
[C---:B------:R-:W-:Y:S02]  /*0c90*/  SHF.L.U64.HI R16, R32.reuse, 0x5, R33 ;  /* 0x0000000520107819 */ /* 0x040fe40000010221 */
[----:B-1----:R-:W-:Y:S02]  /*0ca0*/  LEA R8, P1, R32, -R10, 0x1 ;  /* 0x8000000a20087211 */ /* 0x002fe400078208ff */
[----:B------:R-:W-:-:S03]  /*0cb0*/  IADD3 R10, P2, -R10, R32, RZ ;  /* 0x000000200a0a7210 */ /* 0x000fc60007f5e1ff */
[----:B------:R-:W-:Y:S01]  /*0cc0*/  IMAD.X R9, R0, 0x1, ~R11, P1 ;  /* 0x0000000100097824 */ /* 0x000fe200008e0e0b */
[----:B------:R-:W-:Y:S01]  /*0cd0*/  SHF.L.U64.HI R0, R32, 0x2, R33 ;  /* 0x0000000220007819 */ /* 0x000fe20000010221 */
[----:B------:R-:W-:Y:S02]  /*0ce0*/  IMAD.X R11, R33, 0x1, ~R11, P2 ;  /* 0x00000001210b7824 */ /* 0x000fe400010e0e0b */
[----:B------:R-:W-:-:S04]  /*0cf0*/  IMAD.WIDE.U32 R8, R46, UR4, R8 ;  /* 0x000000042e087c25 */ /* 0x000fc8000f8e0008 */
[----:B------:R-:W-:-:S04]  /*0d00*/  IMAD.WIDE.U32 R10, R46, UR4, R10 ;  /* 0x000000042e0a7c25 */ /* 0x000fc8000f8e000a */
[C---:B------:R-:W-:Y:S01]  /*0d10*/  IMAD.IADD R35, R5.reuse, 0x1, R9 ;  /* 0x0000000105237824 */ /* 0x040fe200078e0209 */
[----:B------:R-:W-:Y:S01]  /*0d20*/  IADD3 R11, R5, R11, RZ ;  /* 0x0000000b050b7210 */ /* 0x000fe20007ffe0ff */
[----:B------:R-:W-:Y:S02]  /*0d30*/  IMAD.MOV.U32 R34, RZ, RZ, R8 ;  /* 0x000000ffff227224 */ /* 0x000fe400078e0008 */
[----:B------:R-:W-:Y:S02]  /*0d40*/  IMAD.SHL.U32 R33, R32, 0x20, RZ ;  /* 0x0000002020217824 */ /* 0x000fe400078e00ff */
[----:B------:R-:W-:Y:S01]  /*0d50*/  IMAD.WIDE.U32 R8, R4, UR10, R10 ;  /* 0x0000000a04087c25 */ /* 0x000fe2000f8e000a */
[----:B------:R-:W-:-:S03]  /*0d60*/  LOP3.LUT R11, R2, 0x3, RZ, 0xc0, !PT ;  /* 0x00000003020b7812 */ /* 0x000fc600078ec0ff */
[----:B------:R-:W-:Y:S01]  /*0d70*/  IMAD.WIDE.U32 R4, R4, UR10, R34 ;  /* 0x0000000a04047c25 */ /* 0x000fe2000f8e0022 */
[----:B------:R-:W-:Y:S01]  /*0d80*/  IADD3 R9, R13, R9, RZ ;  /* 0x000000090d097210 */ /* 0x000fe20007ffe0ff */
[----:B------:R-:W-:Y:S01]  /*0d90*/  ULDC.64 UR10, c[0x0][0x278] ;  /* 0x00009e00000a7ab9 */ /* 0x000fe20000000a00 */
[----:B------:R-:W-:Y:S01]  /*0da0*/  LEA R12, P1, R8, UR18, 0x3 ;  /* 0x00000012080c7c11 */ /* 0x000fe2000f8218ff */
[----:B------:R-:W-:Y:S01]  /*0db0*/  UIMAD UR4, UR11, UR12, URZ ;  /* 0x0000000c0b0472a4 */ /* 0x000fe2000f8e023f */
[----:B------:R-:W-:Y:S01]  /*0dc0*/  IADD3 R10, P2, R11, -R2, RZ ;  /* 0x800000020b0a7210 */ /* 0x000fe20007f5e0ff */
[----:B------:R-:W-:Y:S01]  /*0dd0*/  UIMAD.WIDE.U32 UR8, UR10, UR12, URZ ;  /* 0x0000000c0a0872a5 */ /* 0x000fe2000f8e003f */
[----:B------:R-:W-:Y:S01]  /*0de0*/  LEA.HI.X R11, R6, UR19, R7, 0x3, P3 ;  /* 0x00000013060b7c11 */ /* 0x000fe200098f1c07 */
[C---:B------:R-:W-:Y:S01]  /*0df0*/  IMAD.IADD R7, R13.reuse, 0x1, R5 ;  /* 0x000000010d077824 */ /* 0x040fe200078e0205 */
[----:B------:R-:W-:Y:S01]  /*0e00*/  LEA.HI.X R9, R8, UR19, R9, 0x3, P1 ;  /* 0x0000001308097c11 */ /* 0x000fe200088f1c09 */
[----:B------:R-:W-:Y:S01]  /*0e10*/  UIMAD UR10, UR10, UR13, UR4 ;  /* 0x0000000d0a0a72a4 */ /* 0x000fe2000f8e0204 */
[----:B------:R-:W-:Y:S01]  /*0e20*/  LEA R8, P3, R4, UR18, 0x3 ;  /* 0x0000001204087c11 */ /* 0x000fe2000f8618ff */
[----:B------:R-:W-:Y:S01]  /*0e30*/  IMAD.IADD R5, R13, 0x1, R31 ;  /* 0x000000010d057824 */ /* 0x000fe200078e021f */
[----:B------:R-:W-:Y:S01]  /*0e40*/  ISETP.GE.U32.AND P1, PT, R26, UR16, PT ;  /* 0x000000101a007c0c */ /* 0x000fe2000bf26070 */
[----:B------:R-:W-:Y:S01]  /*0e50*/  UIADD3 UR9, UR9, UR10, URZ ;  /* 0x0000000a09097290 */ /* 0x000fe2000fffe03f */
[----:B------:R-:W-:Y:S01]  /*0e60*/  LEA.HI.X R7, R4, UR19, R7, 0x3, P3 ;  /* 0x0000001304077c11 */ /* 0x000fe200098f1c07 */
[----:B------:R-:W-:Y:S01]  /*0e70*/  IMAD.X R4, RZ, RZ, ~R3, P2 ;  /* 0x000000ffff047224 */ /* 0x000fe200010e0e03 */
[C---:B------:R-:W-:Y:S01]  /*0e80*/  LEA R6, P3, R30.reuse, UR18, 0x3 ;  /* 0x000000121e067c11 */ /* 0x040fe2000f8618ff */
[----:B------:R-:W-:Y:S01]  /*0e90*/  IMAD.MOV.U32 R2, RZ, RZ, R22 ;  /* 0x000000ffff027224 */ /* 0x000fe200078e0016 */
[----:B------:R-:W-:Y:S01]  /*0ea0*/  MOV R3, R17 ;  /* 0x0000001100037202 */ /* 0x000fe20000000f00 */
[----:B------:R-:W-:Y:S01]  /*0eb0*/  USHF.L.U32 UR12, UR8, 0x3, URZ ;  /* 0x00000003080c7899 */ /* 0x000fe2000800063f */
[----:B------:R-:W-:Y:S01]  /*0ec0*/  LEA.HI.X R5, R30, UR19, R5, 0x3, P3 ;  /* 0x000000131e057c11 */ /* 0x000fe200098f1c05 */
[----:B------:R-:W-:Y:S01]  /*0ed0*/  UMOV UR4, URZ ;  /* 0x0000003f00047c82 */ /* 0x000fe20008000000 */
[----:B------:R-:W-:Y:S01]  /*0ee0*/  ISETP.GE.AND.EX P1, PT, R29, UR17, PT, P1 ;  /* 0x000000111d007c0c */ /* 0x000fe2000bf26310 */
[----:B------:R-:W-:Y:S01]  /*0ef0*/  USHF.L.U64.HI UR8, UR8, 0x3, UR9 ;  /* 0x0000000308087899 */ /* 0x000fe20008010209 */
[----:B------:R-:W-:Y:S01]  /*0f00*/  ULDC.64 UR16, c[0x0][0x278] ;  /* 0x00009e0000107ab9 */ /* 0x000fe20000000a00 */
[----:B------:R-:W-:-:S10]  /*0f10*/  ULDC.64 UR10, c[0x0][0x228] ;  /* 0x00008a00000a7ab9 */ /* 0x000fd40000000a00 */
.L_x_47:
[C---:B------:R-:W-:Y:S01]  /*0f20*/  LOP3.LUT R34, R3.reuse, R29, RZ, 0xfc, !PT ;  /* 0x0000001d03227212 */ /* 0x040fe200078efcff */
[----:B0-----:R-:W0:Y:S01]  /*0f30*/  LDC.64 R40, c[0x0][0x268] ;  /* 0x00009a00ff287b82 */ /* 0x001e220000000a00 */
[----:B------:R-:W-:Y:S02]  /*0f40*/  ISETP.GE.U32.AND P3, PT, R2, UR10, PT ;  /* 0x0000000a02007c0c */ /* 0x000fe4000bf66070 */
[----:B------:R-:W-:Y:S02]  /*0f50*/  ISETP.LT.OR P2, PT, R34, RZ, P1 ;  /* 0x000000ff2200720c */ /* 0x000fe40000f41670 */
[----:B------:R-:W-:Y:S02]  /*0f60*/  CS2R R34, SRZ ;  /* 0x0000000000227805 */ /* 0x000fe4000001ff00 */
[----:B------:R-:W-:-:S13]  /*0f70*/  ISETP.GE.OR.EX P2, PT, R3, UR11, P2, P3 ;  /* 0x0000000b03007c0c */ /* 0x000fda0009746730 */
[----:B------:R-:W-:Y:S02]  /*0f80*/  @!P2 IMAD.MOV.U32 R36, RZ, RZ, R6 ;  /* 0x000000ffff24a224 */ /* 0x000fe400078e0006 */
[----:B------:R-:W-:-:S05]  /*0f90*/  @!P2 IMAD.MOV.U32 R37, RZ, RZ, R5 ;  /* 0x000000ffff25a224 */ /* 0x000fca00078e0005 */
[----:B------:R1:W2:Y:S01]  /*0fa0*/  @!P2 LDG.E.64 R34, desc[UR14][R36.64] ;  /* 0x0000000e2422a981 */ /* 0x0002a2000c1e1b00 */
[----:B0-----:R-:W-:-:S04]  /*0fb0*/  IADD3 R43, P2, R2, R40, RZ ;  /* 0x00000028022b7210 */ /* 0x001fc80007f5e0ff */
[----:B------:R-:W-:Y:S01]  /*0fc0*/  ISETP.GE.U32.AND P3, PT, R43, UR10, PT ;  /* 0x0000000a2b007c0c */ /* 0x000fe2000bf66070 */
[----:B------:R-:W-:Y:S01]  /*0fd0*/  IMAD.X R45, R3, 0x1, R41, P2 ;  /* 0x00000001032d7824 */ /* 0x000fe200010e0629 */
[----:B-1----:R-:W0:Y:S04]  /*0fe0*/  LDC.64 R36, c[0x0][0x270] ;  /* 0x00009c00ff247b82 */ /* 0x002e280000000a00 */
[----:B------:R-:W-:-:S04]  /*0ff0*/  LOP3.LUT R42, R45, R29, RZ, 0xfc, !PT ;  /* 0x0000001d2d2a7212 */ /* 0x000fc800078efcff */
[----:B------:R-:W-:Y:S02]  /*1000*/  ISETP.LT.OR P2, PT, R42, RZ, P1 ;  /* 0x000000ff2a00720c */ /* 0x000fe40000f41670 */
[----:B------:R-:W-:Y:S02]  /*1010*/  CS2R R42, SRZ ;  /* 0x00000000002a7805 */ /* 0x000fe4000001ff00 */
[----:B------:R-:W-:Y:S01]  /*1020*/  ISETP.GE.OR.EX P2, PT, R45, UR11, P2, P3 ;  /* 0x0000000b2d007c0c */ /* 0x000fe20009746730 */
[----:B--2---:R1:W-:-:S12]  /*1030*/  STG.E.64 desc[UR14][R38.64], R34 ;  /* 0x0000002226007986 */ /* 0x0043d8000c101b0e */
[----:B-1----:R-:W-:Y:S01]  /*1040*/  @!P2 MOV R34, R12 ;  /* 0x0000000c0022a202 */ /* 0x002fe20000000f00 */
[----:B------:R-:W-:-:S05]  /*1050*/  @!P2 IMAD.MOV.U32 R35, RZ, RZ, R9 ;  /* 0x000000ffff23a224 */ /* 0x000fca00078e0009 */
[----:B------:R1:W2:Y:S01]  /*1060*/  @!P2 LDG.E.64 R42, desc[UR14][R34.64] ;  /* 0x0000000e222aa981 */ /* 0x0002a2000c1e1b00 */
[----:B------:R-:W-:Y:S01]  /*1070*/  LEA R44, P2, R40, R2, 0x1 ;  /* 0x00000002282c7211 */ /* 0x000fe200078408ff */
[----:B0-----:R-:W-:-:S03]  /*1080*/  IMAD R50, R36, UR17, RZ ;  /* 0x0000001124327c24 */ /* 0x001fc6000f8e02ff */
[----:B------:R-:W-:Y:S01]  /*1090*/  LEA.HI.X R45, R40, R3, R41, 0x1, P2 ;  /* 0x00000003282d7211 */ /* 0x000fe200010f0c29 */
[----:B------:R-:W-:Y:S01]  /*10a0*/  IMAD R51, R37, UR16, R50 ;  /* 0x0000001025337c24 */ /* 0x000fe2000f8e0232 */
[----:B------:R-:W-:Y:S01]  /*10b0*/  ISETP.GE.U32.AND P3, PT, R44, UR10, PT ;  /* 0x0000000a2c007c0c */ /* 0x000fe2000bf66070 */
[----:B------:R-:W-:Y:S01]  /*10c0*/  IMAD.WIDE.U32 R36, R36, UR16, RZ ;  /* 0x0000001024247c25 */ /* 0x000fe2000f8e00ff */
[----:B------:R-:W-:Y:S02]  /*10d0*/  LOP3.LUT R44, R45, R29, RZ, 0xfc, !PT ;  /* 0x0000001d2d2c7212 */ /* 0x000fe400078efcff */
[----:B-1----:R-:W-:Y:S01]  /*10e0*/  CS2R R34, SRZ ;  /* 0x0000000000227805 */ /* 0x002fe2000001ff00 */
[----:B------:R-:W-:Y:S01]  /*10f0*/  IMAD.IADD R51, R37, 0x1, R51 ;  /* 0x0000000125337824 */ /* 0x000fe200078e0233 */
[----:B------:R-:W-:Y:S02]  /*1100*/  ISETP.LT.OR P2, PT, R44, RZ, P1 ;  /* 0x000000ff2c00720c */ /* 0x000fe40000f41670 */
[----:B------:R-:W-:-:S02]  /*1110*/  LEA R38, P4, R36, R38, 0x3 ;  /* 0x0000002624267211 */ /* 0x000fc400078818ff */
[----:B------:R-:W-:Y:S02]  /*1120*/  ISETP.GE.OR.EX P2, PT, R45, UR11, P2, P3 ;  /* 0x0000000b2d007c0c */ /* 0x000fe40009746730 */
[----:B------:R-:W-:Y:S01]  /*1130*/  LEA.HI.X R39, R36, R39, R51, 0x3, P4 ;  /* 0x0000002724277211 */ /* 0x000fe200020f1c33 */
[----:B------:R-:W-:-:S04]  /*1140*/  IMAD.WIDE.U32 R44, R40, 0x3, R2 ;  /* 0x00000003282c7825 */ /* 0x000fc800078e0002 */
[----:B--2---:R0:W-:Y:S06]  /*1150*/  STG.E.64 desc[UR14][R38.64], R42 ;  /* 0x0000002a26007986 */ /* 0x0041ec000c101b0e */
[----:B0-----:R-:W-:Y:S02]  /*1160*/  @!P2 IMAD.MOV.U32 R42, RZ, RZ, R8 ;  /* 0x000000ffff2aa224 */ /* 0x001fe400078e0008 */
[----:B------:R-:W-:-:S05]  /*1170*/  @!P2 IMAD.MOV.U32 R43, RZ, RZ, R7 ;  /* 0x000000ffff2ba224 */ /* 0x000fca00078e0007 */
[----:B------:R-:W2:Y:S01]  /*1180*/  @!P2 LDG.E.64 R34, desc[UR14][R42.64] ;  /* 0x0000000e2a22a981 */ /* 0x000ea2000c1e1b00 */
[----:B------:R-:W-:Y:S01]  /*1190*/  IMAD R41, R41, 0x3, RZ ;  /* 0x0000000329297824 */ /* 0x000fe200078e02ff */
[----:B------:R-:W-:-:S04]  /*11a0*/  ISETP.GE.U32.AND P3, PT, R44, UR10, PT ;  /* 0x0000000a2c007c0c */ /* 0x000fc8000bf66070 */
[----:B------:R-:W-:-:S04]  /*11b0*/  IADD3 R41, R41, R45, RZ ;  /* 0x0000002d29297210 */ /* 0x000fc80007ffe0ff */
[----:B------:R-:W-:-:S04]  /*11c0*/  LOP3.LUT R37, R41, R29, RZ, 0xfc, !PT ;  /* 0x0000001d29257212 */ /* 0x000fc800078efcff */
[----:B------:R-:W-:-:S04]  /*11d0*/  ISETP.LT.OR P2, PT, R37, RZ, P1 ;  /* 0x000000ff2500720c */ /* 0x000fc80000f41670 */
[----:B------:R-:W-:Y:S02]  /*11e0*/  ISETP.GE.OR.EX P2, PT, R41, UR11, P2, P3 ;  /* 0x0000000b29007c0c */ /* 0x000fe40009746730 */
[----:B------:R-:W-:-:S04]  /*11f0*/  LEA R38, P3, R36, R38, 0x3 ;  /* 0x0000002624267211 */ /* 0x000fc800078618ff */
[----:B------:R-:W-:Y:S02]  /*1200*/  LEA.HI.X R39, R36, R39, R51, 0x3, P3 ;  /* 0x0000002724277211 */ /* 0x000fe400018f1c33 */
[----:B------:R-:W-:-:S03]  /*1210*/  CS2R R36, SRZ ;  /* 0x0000000000247805 */ /* 0x000fc6000001ff00 */
[----:B--2---:R0:W-:Y:S02]  /*1220*/  STG.E.64 desc[UR14][R38.64], R34 ;  /* 0x0000002226007986 */ /* 0x0041e4000c101b0e */
[----:B0-----:R-:W-:Y:S02]  /*1230*/  @!P2 IMAD.MOV.U32 R34, RZ, RZ, R14 ;  /* 0x000000ffff22a224 */ /* 0x001fe400078e000e */
[----:B------:R-:W-:-:S05]  /*1240*/  @!P2 IMAD.MOV.U32 R35, RZ, RZ, R11 ;  /* 0x000000ffff23a224 */ /* 0x000fca00078e000b */
[----:B------:R-:W2:Y:S01]  /*1250*/  @!P2 LDG.E.64 R36, desc[UR14][R34.64] ;  /* 0x0000000e2224a981 */ /* 0x000ea2000c1e1b00 */
[----:B------:R-:W-:Y:S01]  /*1260*/  UIADD3 UR4, UP0, UR4, 0x4, URZ ;  /* 0x0000000404047890 */ /* 0x000fe2000ff1e03f */
[----:B------:R-:W-:Y:S02]  /*1270*/  IADD3 R40, P2, R38, UR12, RZ ;  /* 0x0000000c26287c10 */ /* 0x000fe4000ff5e0ff */
[----:B------:R-:W-:Y:S01]  /*1280*/  IADD3 R6, P4, R6, R33, RZ ;  /* 0x0000002106067210 */ /* 0x000fe20007f9e0ff */
[----:B------:R-:W-:Y:S01]  /*1290*/  UIADD3.X UR5, URZ, UR5, URZ, UP0, !UPT ;  /* 0x000000053f057290 */ /* 0x000fe200087fe43f */
[----:B------:R-:W-:Y:S02]  /*12a0*/  IADD3.X R41, R39, UR8, RZ, P2, !PT ;  /* 0x0000000827297c10 */ /* 0x000fe400097fe4ff */
[----:B------:R-:W-:Y:S01]  /*12b0*/  IADD3 R42, P3, R10, UR4, RZ ;  /* 0x000000040a2a7c10 */ /* 0x000fe2000ff7e0ff */
[----:B------:R-:W-:Y:S01]  /*12c0*/  IMAD.X R5, R5, 0x1, R16, P4 ;  /* 0x0000000105057824 */ /* 0x000fe200020e0610 */
[----:B------:R-:W-:-:S02]  /*12d0*/  IADD3 R38, P5, R40, UR12, RZ ;  /* 0x0000000c28267c10 */ /* 0x000fc4000ffbe0ff */
[----:B------:R-:W-:Y:S02]  /*12e0*/  ISETP.NE.U32.AND P2, PT, R42, RZ, PT ;  /* 0x000000ff2a00720c */ /* 0x000fe40003f45070 */
[----:B------:R-:W-:Y:S02]  /*12f0*/  IADD3.X R42, R4, UR5, RZ, P3, !PT ;  /* 0x00000005042a7c10 */ /* 0x000fe40009ffe4ff */
[----:B------:R-:W-:Y:S02]  /*1300*/  LEA R2, P3, R32, R2, 0x2 ;  /* 0x0000000220027211 */ /* 0x000fe400078610ff */
[----:B------:R-:W-:Y:S02]  /*1310*/  ISETP.NE.AND.EX P2, PT, R42, RZ, PT, P2 ;  /* 0x000000ff2a00720c */ /* 0x000fe40003f45320 */
[----:B------:R-:W-:Y:S01]  /*1320*/  IADD3.X R39, R41, UR8, RZ, P5, !PT ;  /* 0x0000000829277c10 */ /* 0x000fe2000affe4ff */
[----:B------:R-:W-:Y:S01]  /*1330*/  IMAD.X R3, R3, 0x1, R0, P3 ;  /* 0x0000000103037824 */ /* 0x000fe200018e0600 */
[----:B------:R-:W-:-:S02]  /*1340*/  IADD3 R8, P5, R8, R33, RZ ;  /* 0x0000002108087210 */ /* 0x000fc40007fbe0ff */
[-C--:B------:R-:W-:Y:S02]  /*1350*/  IADD3 R14, P6, R14, R33.reuse, RZ ;  /* 0x000000210e0e7210 */ /* 0x080fe40007fde0ff */
[----:B------:R-:W-:Y:S01]  /*1360*/  IADD3 R12, P3, R12, R33, RZ ;  /* 0x000000210c0c7210 */ /* 0x000fe20007f7e0ff */
[--C-:B------:R-:W-:Y:S02]  /*1370*/  IMAD.X R7, R7, 0x1, R16.reuse, P5 ;  /* 0x0000000107077824 */ /* 0x100fe400028e0610 */
[----:B------:R-:W-:Y:S01]  /*1380*/  IMAD.X R11, R11, 0x1, R16, P6 ;  /* 0x000000010b0b7824 */ /* 0x000fe200030e0610 */
[----:B------:R-:W-:Y:S01]  /*1390*/  IADD3.X R9, R9, R16, RZ, P3, !PT ;  /* 0x0000001009097210 */ /* 0x000fe20001ffe4ff */
[----:B--2---:R0:W-:Y:S01]  /*13a0*/  STG.E.64 desc[UR14][R40.64], R36 ;  /* 0x0000002428007986 */ /* 0x0041e2000c101b0e */
[----:B------:R-:W-:Y:S07]  /*13b0*/  @P2 BRA `(.L_x_47) ;  /* 0xfffffff800d82947 */ /* 0x000fee000383ffff */
.L_x_46:
[----:B------:R-:W1:Y:S01]  /*13c0*/  LDC R6, c[0x0][0x238] ;  /* 0x00008e00ff067b82 */ /* 0x000e620000000800 */
[----:B------:R-:W-:Y:S01]  /*13d0*/  IMAD.IADD R13, R31, 0x1, R13 ;  /* 0x000000011f0d7824 */ /* 0x000fe200078e020d */
[----:B-1----:R-:W-:-:S13]  /*13e0*/  LOP3.LUT P1, RZ, R6, 0x3, RZ, 0xc0, !PT ;  /* 0x0000000306ff7812 */ /* 0x002fda000782c0ff */
[----:B------:R-:W-:Y:S05]  /*13f0*/  @!P1 BRA `(.L_x_48) ;  /* 0x0000000400449947 */ /* 0x000fea0003800000 */
[----:B------:R-:W1:Y:S01]  /*1400*/  LDC.64 R2, c[0x0][0x268] ;  /* 0x00009a00ff027b82 */ /* 0x000e620000000a00 */
[----:B------:R-:W-:Y:S01]  /*1410*/  IMAD.MOV.U32 R16, RZ, RZ, R22 ;  /* 0x000000ffff107224 */ /* 0x000fe200078e0016 */
[----:B------:R-:W-:Y:S01]  /*1420*/  ULDC.64 UR8, c[0x0][0x220] ;  /* 0x0000880000087ab9 */ /* 0x000fe20000000a00 */
[----:B------:R-:W-:Y:S02]  /*1430*/  CS2R R10, SRZ ;  /* 0x00000000000a7805 */ /* 0x000fe4000001ff00 */
[----:B------:R-:W-:-:S04]  /*1440*/  ISETP.GE.U32.AND P1, PT, R26, UR8, PT ;  /* 0x000000081a007c0c */ /* 0x000fc8000bf26070 */
[----:B------:R-:W-:Y:S01]  /*1450*/  ISETP.GE.AND.EX P1, PT, R29, UR9, PT, P1 ;  /* 0x000000091d007c0c */ /* 0x000fe2000bf26310 */
[----:B------:R-:W-:Y:S01]  /*1460*/  ULDC.64 UR8, c[0x0][0x278] ;  /* 0x00009e0000087ab9 */ /* 0x000fe20000000a00 */
[C---:B-1----:R-:W-:Y:S02]  /*1470*/  IMAD R0, R2.reuse, UR5, RZ ;  /* 0x0000000502007c24 */ /* 0x042fe4000f8e02ff */
[----:B------:R-:W-:-:S04]  /*1480*/  IMAD.WIDE.U32 R4, R2, UR4, R16 ;  /* 0x0000000402047c25 */ /* 0x000fc8000f8e0010 */
[----:B------:R-:W-:Y:S01]  /*1490*/  IMAD R33, R3, UR4, R0 ;  /* 0x0000000403217c24 */ /* 0x000fe2000f8e0200 */
[----:B------:R-:W-:-:S04]  /*14a0*/  ISETP.GE.U32.AND P3, PT, R4, UR10, PT ;  /* 0x0000000a04007c0c */ /* 0x000fc8000bf66070 */
[----:B------:R-:W-:-:S04]  /*14b0*/  IADD3 R5, R5, R33, RZ ;  /* 0x0000002105057210 */ /* 0x000fc80007ffe0ff */
[----:B------:R-:W-:-:S04]  /*14c0*/  LOP3.LUT R0, R5, R29, RZ, 0xfc, !PT ;  /* 0x0000001d05007212 */ /* 0x000fc800078efcff */
[----:B------:R-:W-:-:S04]  /*14d0*/  ISETP.LT.OR P2, PT, R0, RZ, P1 ;  /* 0x000000ff0000720c */ /* 0x000fc80000f41670 */
[----:B------:R-:W-:-:S13]  /*14e0*/  ISETP.GE.OR.EX P2, PT, R5, UR11, P2, P3 ;  /* 0x0000000b05007c0c */ /* 0x000fda0009746730 */
[----:B------:R-:W1:Y:S01]  /*14f0*/  @!P2 LDC.64 R8, c[0x0][0x218] ;  /* 0x00008600ff08ab82 */ /* 0x000e620000000a00 */
[----:B------:R-:W-:-:S04]  /*1500*/  @!P2 IMAD.MOV.U32 R12, RZ, RZ, R30 ;  /* 0x000000ffff0ca224 */ /* 0x000fc800078e001e */
[----:B------:R-:W-:-:S04]  /*1510*/  @!P2 IMAD.WIDE.U32 R4, R2, UR4, R12 ;  /* 0x000000040204ac25 */ /* 0x000fc8000f8e000c */
[----:B------:R-:W-:Y:S01]  /*1520*/  @!P2 IMAD.IADD R0, R33, 0x1, R5 ;  /* 0x000000012100a824 */ /* 0x000fe200078e0205 */
[----:B-1----:R-:W-:-:S04]  /*1530*/  @!P2 LEA R8, P3, R4, R8, 0x3 ;  /* 0x000000080408a211 */ /* 0x002fc800078618ff */
[----:B------:R-:W-:Y:S02]  /*1540*/  @!P2 LEA.HI.X R9, R4, R9, R0, 0x3, P3 ;  /* 0x000000090409a211 */ /* 0x000fe400018f1c00 */
[----:B------:R-:W1:Y:S03]  /*1550*/  LDC.64 R4, c[0x0][0x270] ;  /* 0x00009c00ff047b82 */ /* 0x000e660000000a00 */
[----:B------:R-:W2:Y:S01]  /*1560*/  @!P2 LDG.E.64 R10, desc[UR14][R8.64] ;  /* 0x0000000e080aa981 */ /* 0x000ea2000c1e1b00 */
[----:B------:R-:W-:-:S04]  /*1570*/  LOP3.LUT R14, R6, 0x3, RZ, 0xc0, !PT ;  /* 0x00000003060e7812 */ /* 0x000fc800078ec0ff */
[----:B------:R-:W-:-:S04]  /*1580*/  ISETP.NE.U32.AND P2, PT, R14, 0x1, PT ;  /* 0x000000010e00780c */ /* 0x000fc80003f45070 */
[----:B------:R-:W-:Y:S01]  /*1590*/  ISETP.NE.AND.EX P2, PT, RZ, RZ, PT, P2 ;  /* 0x000000ffff00720c */ /* 0x000fe20003f45320 */
[C---:B-1----:R-:W-:Y:S02]  /*15a0*/  IMAD R0, R4.reuse, UR9, RZ ;  /* 0x0000000904007c24 */ /* 0x042fe4000f8e02ff */
[----:B------:R-:W-:-:S04]  /*15b0*/  IMAD.WIDE.U32 R6, R4, UR8, RZ ;  /* 0x0000000804067c25 */ /* 0x000fc8000f8e00ff */
[----:B------:R-:W-:Y:S02]  /*15c0*/  IMAD R5, R5, UR8, R0 ;  /* 0x0000000805057c24 */ /* 0x000fe4000f8e0200 */
[----:B------:R-:W-:Y:S02]  /*15d0*/  IMAD.MOV.U32 R4, RZ, RZ, R38 ;  /* 0x000000ffff047224 */ /* 0x000fe400078e0026 */
[----:B------:R-:W-:Y:S01]  /*15e0*/  IMAD.IADD R27, R7, 0x1, R5 ;  /* 0x00000001071b7824 */ /* 0x000fe200078e0205 */
[----:B------:R-:W-:Y:S01]  /*15f0*/  MOV R5, R39 ;  /* 0x0000002700057202 */ /* 0x000fe20000000f00 */
[----:B--2---:R1:W-:Y:S02]  /*1600*/  STG.E.64 desc[UR14][R38.64], R10 ;  /* 0x0000000a26007986 */ /* 0x0043e4000c101b0e */
[----:B-1----:R-:W-:-:S04]  /*1610*/  LEA R38, P3, R6, R38, 0x3 ;  /* 0x0000002606267211 */ /* 0x002fc800078618ff */
[----:B------:R-:W-:Y:S01]  /*1620*/  LEA.HI.X R39, R6, R39, R27, 0x3, P3 ;  /* 0x0000002706277211 */ /* 0x000fe200018f1c1b */
[----:B------:R-:W-:Y:S08]  /*1630*/  @!P2 BRA `(.L_x_48) ;  /* 0x0000000000b4a947 */ /* 0x000ff00003800000 */
[----:B------:R-:W1:Y:S01]  /*1640*/  LDC.64 R10, c[0x0][0x268] ;  /* 0x00009a00ff0a7b82 */ /* 0x000e620000000a00 */
[----:B0-----:R-:W-:Y:S01]  /*1650*/  CS2R R36, SRZ ;  /* 0x0000000000247805 */ /* 0x001fe2000001ff00 */
[----:B-1----:R-:W-:-:S04]  /*1660*/  IMAD.WIDE.U32 R10, R2, UR4, R10 ;  /* 0x00000004020a7c25 */ /* 0x002fc8000f8e000a */
[----:B------:R-:W-:Y:S01]  /*1670*/  IMAD.IADD R12, R33, 0x1, R11 ;  /* 0x00000001210c7824 */ /* 0x000fe200078e020b */
[----:B------:R-:W-:-:S04]  /*1680*/  IADD3 R8, P2, R22, R10, RZ ;  /* 0x0000000a16087210 */ /* 0x000fc80007f5e0ff */
[----:B------:R-:W-:Y:S01]  /*1690*/  ISETP.GE.U32.AND P3, PT, R8, UR10, PT ;  /* 0x0000000a08007c0c */ /* 0x000fe2000bf66070 */
[----:B------:R-:W-:-:S05]  /*16a0*/  IMAD.X R9, R12, 0x1, R17, P2 ;  /* 0x000000010c097824 */ /* 0x000fca00010e0611 */
[----:B------:R-:W-:-:S04]  /*16b0*/  LOP3.LUT R0, R9, R29, RZ, 0xfc, !PT ;  /* 0x0000001d09007212 */ /* 0x000fc800078efcff */
[----:B------:R-:W-:-:S04]  /*16c0*/  ISETP.LT.OR P2, PT, R0, RZ, P1 ;  /* 0x000000ff0000720c */ /* 0x000fc80000f41670 */
[----:B------:R-:W-:-:S13]  /*16d0*/  ISETP.GE.OR.EX P2, PT, R9, UR11, P2, P3 ;  /* 0x0000000b09007c0c */ /* 0x000fda0009746730 */
[----:B------:R-:W0:Y:S01]  /*16e0*/  @!P2 LDC.64 R32, c[0x0][0x218] ;  /* 0x00008600ff20ab82 */ /* 0x000e220000000a00 */
[----:B------:R-:W-:-:S05]  /*16f0*/  @!P2 IADD3 R0, P3, R30, R10, RZ ;  /* 0x0000000a1e00a210 */ /* 0x000fca0007f7e0ff */
[----:B------:R-:W-:Y:S01]  /*1700*/  @!P2 IMAD.X R8, R12, 0x1, R13, P3 ;  /* 0x000000010c08a824 */ /* 0x000fe200018e060d */
[----:B0-----:R-:W-:-:S04]  /*1710*/  @!P2 LEA R32, P3, R0, R32, 0x3 ;  /* 0x000000200020a211 */ /* 0x001fc800078618ff */
[----:B------:R-:W-:-:S05]  /*1720*/  @!P2 LEA.HI.X R33, R0, R33, R8, 0x3, P3 ;  /* 0x000000210021a211 */ /* 0x000fca00018f1c08 */
[----:B------:R-:W2:Y:S01]  /*1730*/  @!P2 LDG.E.64 R36, desc[UR14][R32.64] ;  /* 0x0000000e2024a981 */ /* 0x000ea2000c1e1b00 */
[CC--:B------:R-:W-:Y:S02]  /*1740*/  LEA R34, P2, R6.reuse, R4.reuse, 0x3 ;  /* 0x0000000406227211 */ /* 0x0c0fe400078418ff */
[C---:B------:R-:W-:Y:S02]  /*1750*/  LEA R8, P3, R6.reuse, R4, 0x4 ;  /* 0x0000000406087211 */ /* 0x040fe400078620ff */
[-CC-:B------:R-:W-:Y:S02]  /*1760*/  LEA.HI.X R35, R6, R5.reuse, R27.reuse, 0x3, P2 ;  /* 0x0000000506237211 */ /* 0x180fe400010f1c1b */
[----:B------:R-:W-:Y:S01]  /*1770*/  ISETP.NE.U32.AND P2, PT, R14, 0x2, PT ;  /* 0x000000020e00780c */ /* 0x000fe20003f45070 */
[----:B------:R-:W-:Y:S01]  /*1780*/  IMAD.MOV.U32 R38, RZ, RZ, R8 ;  /* 0x000000ffff267224 */ /* 0x000fe200078e0008 */
[----:B------:R-:W-:Y:S02]  /*1790*/  LEA.HI.X R9, R6, R5, R27, 0x4, P3 ;  /* 0x0000000506097211 */ /* 0x000fe400018f241b */
[----:B------:R-:W-:-:S02]  /*17a0*/  ISETP.NE.AND.EX P2, PT, RZ, RZ, PT, P2 ;  /* 0x000000ffff00720c */ /* 0x000fc40003f45320 */
[----:B------:R-:W-:Y:S01]  /*17b0*/  MOV R39, R9 ;  /* 0x0000000900277202 */ /* 0x000fe20000000f00 */
[----:B--2---:R1:W-:Y:S10]  /*17c0*/  STG.E.64 desc[UR14][R34.64], R36 ;  /* 0x0000002422007986 */ /* 0x0043f4000c101b0e */
[----:B------:R-:W-:Y:S05]  /*17d0*/  @!P2 BRA `(.L_x_48) ;  /* 0x00000000004ca947 */ /* 0x000fea0003800000 */
[----:B------:R-:W-:-:S05]  /*17e0*/  IADD3 R11, P2, R10, R2, RZ ;  /* 0x000000020a0b7210 */ /* 0x000fca0007f5e0ff */
[----:B------:R-:W-:Y:S01]  /*17f0*/  IMAD.X R12, R12, 0x1, R3, P2 ;  /* 0x000000010c0c7824 */ /* 0x000fe200010e0603 */
[----:B------:R-:W-:-:S05]  /*1800*/  IADD3 R0, P2, R11, R22, RZ ;  /* 0x000000160b007210 */ /* 0x000fca0007f5e0ff */
[----:B------:R-:W-:Y:S01]  /*1810*/  IMAD.X R3, R12, 0x1, R17, P2 ;  /* 0x000000010c037824 */ /* 0x000fe200010e0611 */
[----:B------:R-:W-:-:S04]  /*1820*/  ISETP.GE.U32.AND P2, PT, R0, UR10, PT ;  /* 0x0000000a00007c0c */ /* 0x000fc8000bf46070 */
[----:B------:R-:W-:-:S04]  /*1830*/  LOP3.LUT R28, R3, R29, RZ, 0xfc, !PT ;  /* 0x0000001d031c7212 */ /* 0x000fc800078efcff */
[----:B------:R-:W-:-:S04]  /*1840*/  ISETP.LT.OR P1, PT, R28, RZ, P1 ;  /* 0x000000ff1c00720c */ /* 0x000fc80000f21670 */
[----:B------:R-:W-:-:S13]  /*1850*/  ISETP.GE.OR.EX P1, PT, R3, UR11, P1, P2 ;  /* 0x0000000b03007c0c */ /* 0x000fda0008f26720 */
[----:B------:R-:W0:Y:S01]  /*1860*/  @!P1 LDC.64 R2, c[0x0][0x218] ;  /* 0x00008600ff029b82 */ /* 0x000e220000000a00 */
[----:B------:R-:W-:Y:S02]  /*1870*/  @!P1 IADD3 R30, P2, R11, R30, RZ ;  /* 0x0000001e0b1e9210 */ /* 0x000fe40007f5e0ff */
[----:B------:R-:W-:-:S03]  /*1880*/  CS2R R10, SRZ ;  /* 0x00000000000a7805 */ /* 0x000fc6000001ff00 */
[----:B------:R-:W-:Y:S01]  /*1890*/  @!P1 IMAD.X R13, R12, 0x1, R13, P2 ;  /* 0x000000010c0d9824 */ /* 0x000fe200010e060d */
[----:B0-----:R-:W-:-:S04]  /*18a0*/  @!P1 LEA R2, P2, R30, R2, 0x3 ;  /* 0x000000021e029211 */ /* 0x001fc800078418ff */
[----:B------:R-:W-:-:S05]  /*18b0*/  @!P1 LEA.HI.X R3, R30, R3, R13, 0x3, P2 ;  /* 0x000000031e039211 */ /* 0x000fca00010f1c0d */
[----:B------:R-:W2:Y:S01]  /*18c0*/  @!P1 LDG.E.64 R10, desc[UR14][R2.64] ;  /* 0x0000000e020a9981 */ /* 0x000ea2000c1e1b00 */
[----:B------:R-:W-:Y:S02]  /*18d0*/  IMAD R27, R27, 0x18, RZ ;  /* 0x000000181b1b7824 */ /* 0x000fe400078e02ff */
[----:B------:R-:W-:-:S04]  /*18e0*/  IMAD.WIDE.U32 R38, R6, 0x18, R4 ;  /* 0x0000001806267825 */ /* 0x000fc800078e0004 */
[----:B------:R-:W-:Y:S01]  /*18f0*/  IMAD.IADD R39, R39, 0x1, R27 ;  /* 0x0000000127277824 */ /* 0x000fe200078e021b */
[----:B--2---:R2:W-:Y:S06]  /*1900*/  STG.E.64 desc[UR14][R8.64], R10 ;  /* 0x0000000a08007986 */ /* 0x0045ec000c101b0e */
.L_x_48:
[----:B------:R-:W-:Y:S05]  /*1910*/  @!P0 BRA `(.L_x_49) ;  /* 0xfffffff000108947 */ /* 0x000fea000383ffff */
.L_x_45:
[----:B------:R-:W-:Y:S01]  /*1920*/  ULDC UR4, c[0x0][0x0] ;  /* 0x0000000000047ab9 */ /* 0x000fe20000000800 */
[----:B------:R-:W3:Y:S02]  /*1930*/  LDC R0, c[0x0][0xc] ;  /* 0x00000300ff007b82 */ /* 0x000ee40000000800 */
[----:B---3--:R-:W-:Y:S01]  /*1940*/  IMAD R3, R0, UR4, RZ ;  /* 0x0000000400037c24 */ /* 0x008fe2000f8e02ff */
[----:B------:R-:W-:-:S04]  /*1950*/  ULDC.64 UR4, c[0x0][0x210] ;  /* 0x0000840000047ab9 */ /* 0x000fc80000000a00 */
[----:B------:R-:W-:-:S04]  /*1960*/  IADD3 R48, P0, R3, R48, RZ ;  /* 0x0000003003307210 */ /* 0x000fc80007f1e0ff */
[----:B------:R-:W-:Y:S02]  /*1970*/  IADD3.X R49, RZ, R49, RZ, P0, !PT ;  /* 0x00000031ff317210 */ /* 0x000fe400007fe4ff */
[----:B------:R-:W-:-:S04]  /*1980*/  ISETP.GE.U32.AND P0, PT, R48, UR4, PT ;  /* 0x0000000430007c0c */ /* 0x000fc8000bf06070 */
[----:B------:R-:W-:-:S13]  /*1990*/  ISETP.GE.AND.EX P0, PT, R49, UR5, PT, P0 ;  /* 0x0000000531007c0c */ /* 0x000fda000bf06300 */
[----:B------:R-:W-:Y:S05]  /*19a0*/  @!P0 BRA `(.L_x_50) ;  /* 0xffffffe400d08947 */ /* 0x000fea000383ffff */
[----:B------:R-:W-:Y:S05]  /*19b0*/  EXIT ;  /* 0x000000000000794d */ /* 0x000fea0003800000 */
        .weak           $__internal_3_$__cuda_sm20_div_s64
        .type           $__internal_3_$__cuda_sm20_div_s64,@function
        .size           $__internal_3_$__cuda_sm20_div_s64,(.L_x_94 - $__internal_3_$__cuda_sm20_div_s64)
$__internal_3_$__cuda_sm20_div_s64:
        /* <DEDUP_REMOVED lines=39> */
[----:B------:R-:W-:-:S04]  /*1c30*/  IMAD.HI.U32 R8, R11, R17, RZ ;  /* 0x000000110b087227 */ /* 0x000fc800078e00ff */
[----:B------:R-:W-:Y:S02]  /*1c40*/  IMAD.X R13, R6, 0x1, R13, P0 ;  /* 0x00000001060d7824 */ /* 0x000fe400000e060d */
[----:B------:R-:W-:-:S03]  /*1c50*/  IMAD.MOV.U32 R9, RZ, RZ, RZ ;  /* 0x000000ffff097224 */ /* 0x000fc600078e00ff */
[----:B------:R-:W-:Y:S01]  /*1c60*/  IADD3.X R13, RZ, RZ, R13, P2, P1 ;  /* 0x000000ffff0d7210 */ /* 0x000fe200017e240d */
[----:B------:R-:W-:-:S04]  /*1c70*/  IMAD.WIDE.U32 R8, R11, R10, R8 ;  /* 0x0000000a0b087225 */ /* 0x000fc800078e0008 */
[C---:B------:R-:W-:Y:S02]  /*1c80*/  IMAD R11, R13.reuse, R10, RZ ;  /* 0x0000000a0d0b7224 */ /* 0x040fe400078e02ff */
[----:B------:R-:W-:-:S04]  /*1c90*/  IMAD.HI.U32 R8, P0, R13, R17, R8 ;  /* 0x000000110d087227 */ /* 0x000fc80007800008 */
[----:B------:R-:W-:Y:S01]  /*1ca0*/  IMAD.HI.U32 R6, R13, R10, RZ ;  /* 0x0000000a0d067227 */ /* 0x000fe200078e00ff */
[----:B------:R-:W-:-:S04]  /*1cb0*/  IADD3 R11, P1, R11, R8, RZ ;  /* 0x000000080b0b7210 */ /* 0x000fc80007f3e0ff */
[----:B------:R-:W-:Y:S01]  /*1cc0*/  IADD3.X R6, R6, RZ, RZ, P0, !PT ;  /* 0x000000ff06067210 */ /* 0x000fe200007fe4ff */
[----:B------:R-:W-:-:S04]  /*1cd0*/  IMAD.WIDE.U32 R8, R11, R2, RZ ;  /* 0x000000020b087225 */ /* 0x000fc800078e00ff */
[----:B------:R-:W-:Y:S01]  /*1ce0*/  IMAD.X R13, RZ, RZ, R6, P1 ;  /* 0x000000ffff0d7224 */ /* 0x000fe200008e0606 */
[----:B------:R-:W-:Y:S01]  /*1cf0*/  IADD3 R17, P1, -R8, R17, RZ ;  /* 0x0000001108117210 */ /* 0x000fe20007f3e1ff */
[----:B------:R-:W-:-:S03]  /*1d00*/  IMAD R6, R11, R3, R9 ;  /* 0x000000030b067224 */ /* 0x000fc600078e0209 */
[-C--:B------:R-:W-:Y:S01]  /*1d10*/  ISETP.GE.U32.AND P0, PT, R17, R2.reuse, PT ;  /* 0x000000021100720c */ /* 0x080fe20003f06070 */
[----:B------:R-:W-:-:S04]  /*1d20*/  IMAD R6, R13, R2, R6 ;  /* 0x000000020d067224 */ /* 0x000fc800078e0206 */
[----:B------:R-:W-:Y:S01]  /*1d30*/  IMAD.X R21, R10, 0x1, ~R6, P1 ;  /* 0x000000010a157824 */ /* 0x000fe200008e0e06 */
[----:B------:R-:W-:Y:S02]  /*1d40*/  IADD3 R9, P1, R17, -R2, RZ ;  /* 0x8000000211097210 */ /* 0x000fe40007f3e0ff */
[----:B------:R-:W-:Y:S02]  /*1d50*/  IADD3 R6, P2, R11, 0x1, RZ ;  /* 0x000000010b067810 */ /* 0x000fe40007f5e0ff */
[C---:B------:R-:W-:Y:S01]  /*1d60*/  ISETP.GE.U32.AND.EX P0, PT, R21.reuse, R3, PT, P0 ;  /* 0x000000031500720c */ /* 0x040fe20003f06100 */
[----:B------:R-:W-:Y:S02]  /*1d70*/  IMAD.X R15, R21, 0x1, ~R3, P1 ;  /* 0x00000001150f7824 */ /* 0x000fe400008e0e03 */
[----:B------:R-:W-:Y:S01]  /*1d80*/  IMAD.X R8, RZ, RZ, R13, P2 ;  /* 0x000000ffff087224 */ /* 0x000fe200010e060d */
[----:B------:R-:W-:Y:S02]  /*1d90*/  SEL R9, R9, R17, P0 ;  /* 0x0000001109097207 */ /* 0x000fe40000000000 */
[----:B------:R-:W-:-:S02]  /*1da0*/  SEL R15, R15, R21, P0 ;  /* 0x000000150f0f7207 */ /* 0x000fc40000000000 */
[----:B------:R-:W-:Y:S02]  /*1db0*/  SEL R11, R6, R11, P0 ;  /* 0x0000000b060b7207 */ /* 0x000fe40000000000 */
[----:B------:R-:W-:Y:S02]  /*1dc0*/  ISETP.GE.U32.AND P1, PT, R9, R2, PT ;  /* 0x000000020900720c */ /* 0x000fe40003f26070 */
[----:B------:R-:W-:Y:S02]  /*1dd0*/  SEL R2, R8, R13, P0 ;  /* 0x0000000d08027207 */ /* 0x000fe40000000000 */
[----:B------:R-:W-:Y:S02]  /*1de0*/  IADD3 R20, P2, R11, 0x1, RZ ;  /* 0x000000010b147810 */ /* 0x000fe40007f5e0ff */
[----:B------:R-:W-:Y:S02]  /*1df0*/  ISETP.GE.U32.AND.EX P0, PT, R15, R3, PT, P1 ;  /* 0x000000030f00720c */ /* 0x000fe40003f06110 */
[----:B------:R-:W-:-:S02]  /*1e00*/  IADD3.X R21, RZ, R2, RZ, P2, !PT ;  /* 0x00000002ff157210 */ /* 0x000fc400017fe4ff */
[----:B------:R-:W-:Y:S02]  /*1e10*/  SEL R20, R20, R11, P0 ;  /* 0x0000000b14147207 */ /* 0x000fe40000000000 */
[----:B------:R-:W-:Y:S02]  /*1e20*/  SEL R21, R21, R2, P0 ;  /* 0x0000000215157207 */ /* 0x000fe40000000000 */
[----:B------:R-:W-:Y:S02]  /*1e30*/  IADD3 R3, P2, RZ, -R20, RZ ;  /* 0x80000014ff037210 */ /* 0x000fe40007f5e0ff */
[----:B------:R-:W-:Y:S02]  /*1e40*/  LOP3.LUT R6, R4, R7, RZ, 0x3c, !PT ;  /* 0x0000000704067212 */ /* 0x000fe400078e3cff */
[----:B------:R-:W-:Y:S01]  /*1e50*/  ISETP.NE.U32.AND P0, PT, R5, RZ, PT ;  /* 0x000000ff0500720c */ /* 0x000fe20003f05070 */
[----:B------:R-:W-:Y:S01]  /*1e60*/  IMAD.X R2, RZ, RZ, ~R21, P2 ;  /* 0x000000ffff027224 */ /* 0x000fe200010e0e15 */
[----:B------:R-:W-:-:S02]  /*1e70*/  ISETP.GE.AND P1, PT, R6, RZ, PT ;  /* 0x000000ff0600720c */ /* 0x000fc40003f26270 */
[----:B------:R-:W-:Y:S02]  /*1e80*/  ISETP.NE.AND.EX P0, PT, R4, RZ, PT, P0 ;  /* 0x000000ff0400720c */ /* 0x000fe40003f05300 */
[----:B------:R-:W-:Y:S01]  /*1e90*/  SEL R20, R3, R20, !P1 ;  /* 0x0000001403147207 */ /* 0x000fe20004800000 */
[----:B------:R-:W-:Y:S01]  /*1ea0*/  IMAD.MOV.U32 R3, RZ, RZ, 0x0 ;  /* 0x00000000ff037424 */ /* 0x000fe200078e00ff */
[----:B------:R-:W-:Y:S01]  /*1eb0*/  SEL R21, R2, R21, !P1 ;  /* 0x0000001502157207 */ /* 0x000fe20004800000 */
[----:B------:R-:W-:Y:S01]  /*1ec0*/  IMAD.MOV.U32 R2, RZ, RZ, R0 ;  /* 0x000000ffff027224 */ /* 0x000fe200078e0000 */
[----:B------:R-:W-:Y:S02]  /*1ed0*/  SEL R20, R20, 0xffffffff, P0 ;  /* 0xffffffff14147807 */ /* 0x000fe40000000000 */
[----:B------:R-:W-:Y:S01]  /*1ee0*/  SEL R21, R21, 0xffffffff, P0 ;  /* 0xffffffff15157807 */ /* 0x000fe20000000000 */
[----:B------:R-:W-:Y:S06]  /*1ef0*/  RET.REL.NODEC R2 `(_ZN2at6native13im2col_kernelIN3c107complexIfEEEEvlPKT_llllllllllllPS5_) ;  /* 0xffffffe002407950 */ /* 0x000fec0003c3ffff */
.L_x_51:
        /* <DEDUP_REMOVED lines=16> */
.L_x_94:


//--------------------- .text._ZN2at6native13im2col_kernelIN3c107complexIdEEEEvlPKT_llllllllllllPS5_ --------------------------
	.section	.text._ZN2at6native13im2col_kernelIN3c107complexIdEEEEvlPKT_llllllllllllPS5_,"ax",@progbits
	.align	128
        .global         _ZN2at6native13im2col_kernelIN3c107complexIdEEEEvlPKT_llllllllllllPS5_
        .type           _ZN2at6native13im2col_kernelIN3c107complexIdEEEEvlPKT_llllllllllllPS5_,@function
        .size           _ZN2at6native13im2col_kernelIN3c107complexIdEEEEvlPKT_llllllllllllPS5_,(.L_x_95 - _ZN2at6native13im2col_kernelIN3c107complexIdEEEEvlPKT_llllllllllllPS5_)
        .other          _ZN2at6native13im2col_kernelIN3c107complexIdEEEEvlPKT_llllllllllllPS5_,@"STO_CUDA_ENTRY STV_DEFAULT"
_ZN2at6native13im2col_kernelIN3c107complexIdEEEEvlPKT_llllllllllllPS5_:
.text._ZN2at6native13im2col_kernelIN3c107complexIdEEEEvlPKT_llllllllllllPS5_:
        /* <DEDUP_REMOVED lines=15> */
.L_x_63:
        /* <DEDUP_REMOVED lines=11> */
[----:B------:R-:W-:Y:S05]  /*01a0*/  CALL.REL.NOINC `($__internal_4_$__cuda_sm20_div_s64) ;  /* 0x0000001800207944 */ /* 0x000fea0003c00000 */
[----:B------:R-:W-:Y:S01]  /*01b0*/  IADD3 R3, P0, RZ, -R28, RZ ;  /* 0x8000001cff037210 */ /* 0x000fe20007f1e0ff */
[----:B------:R-:W-:Y:S01]  /*01c0*/  ULDC.64 UR4, c[0x0][0x278] ;  /* 0x00009e0000047ab9 */ /* 0x000fe20000000a00 */
[----:B------:R-:W-:Y:S02]  /*01d0*/  IMAD.MOV.U32 R46, RZ, RZ, R28 ;  /* 0x000000ffff2e7224 */ /* 0x000fe400078e001c */
[--C-:B------:R-:W-:Y:S02]  /*01e0*/  IMAD.MOV.U32 R47, RZ, RZ, R29.reuse ;  /* 0x000000ffff2f7224 */ /* 0x100fe400078e001d */
[----:B------:R-:W-:Y:S02]  /*01f0*/  IMAD.X R0, RZ, RZ, ~R29, P0 ;  /* 0x000000ffff007224 */ /* 0x000fe400000e0e1d */
[----:B------:R-:W-:-:S04]  /*0200*/  IMAD.WIDE.U32 R48, R3, UR4, R50 ;  /* 0x0000000403307c25 */ /* 0x000fc8000f8e0032 */
[----:B------:R-:W-:-:S04]  /*0210*/  IMAD R0, R0, UR4, RZ ;  /* 0x0000000400007c24 */ /* 0x000fc8000f8e02ff */
[----:B------:R-:W-:-:S05]  /*0220*/  IMAD R3, R3, UR5, R0 ;  /* 0x0000000503037c24 */ /* 0x000fca000f8e0200 */
[----:B------:R-:W-:Y:S01]  /*0230*/  IADD3 R49, R49, R3, RZ ;  /* 0x0000000331317210 */ /* 0x000fe20007ffe0ff */
[----:B------:R-:W-:Y:S06]  /*0240*/  BRA `(.L_x_54) ;  /* 0x00000000005c7947 */ /* 0x000fec0003800000 */
.L_x_53:
[----:B------:R-:W-:Y:S01]  /*0250*/  ULDC UR4, c[0x0][0x278] ;  /* 0x00009e0000047ab9 */ /* 0x000fe20000000800 */
[----:B------:R-:W-:Y:S01]  /*0260*/  IMAD.MOV.U32 R49, RZ, RZ, RZ ;  /* 0x000000ffff317224 */ /* 0x000fe200078e00ff */
[----:B------:R-:W0:Y:S01]  /*0270*/  I2F.U32.RP R0, UR4 ;  /* 0x0000000400007d06 */ /* 0x000e220008209000 */
[----:B------:R-:W-:Y:S01]  /*0280*/  ISETP.NE.U32.AND P2, PT, RZ, UR4, PT ;  /* 0x00000004ff007c0c */ /* 0x000fe2000bf45070 */
[----:B------:R-:W-:-:S06]  /*0290*/  IMAD.MOV.U32 R47, RZ, RZ, RZ ;  /* 0x000000ffff2f7224 */ /* 0x000fcc00078e00ff */
[----:B0-----:R-:W0:Y:S02]  /*02a0*/  MUFU.RCP R0, R0 ;  /* 0x0000000000007308 */ /* 0x001e240000001000 */
[----:B0-----:R-:W-:-:S06]  /*02b0*/  VIADD R2, R0, 0xffffffe ;  /* 0x0ffffffe00027836 */ /* 0x001fcc0000000000 */
[----:B------:R0:W1:Y:S02]  /*02c0*/  F2I.FTZ.U32.TRUNC.NTZ R3, R2 ;  /* 0x0000000200037305 */ /* 0x000064000021f000 */
[----:B0-----:R-:W-:Y:S02]  /*02d0*/  IMAD.MOV.U32 R2, RZ, RZ, RZ ;  /* 0x000000ffff027224 */ /* 0x001fe400078e00ff */
[----:B-1----:R-:W-:-:S04]  /*02e0*/  IMAD.MOV R5, RZ, RZ, -R3 ;  /* 0x000000ffff057224 */ /* 0x002fc800078e0a03 */
[----:B------:R-:W-:-:S04]  /*02f0*/  IMAD R5, R5, UR4, RZ ;  /* 0x0000000405057c24 */ /* 0x000fc8000f8e02ff */
[----:B------:R-:W-:-:S06]  /*0300*/  IMAD.HI.U32 R3, R3, R5, R2 ;  /* 0x0000000503037227 */ /* 0x000fcc00078e0002 */
[----:B------:R-:W-:-:S04]  /*0310*/  IMAD.HI.U32 R46, R3, R50, RZ ;  /* 0x00000032032e7227 */ /* 0x000fc800078e00ff */
[----:B------:R-:W-:-:S04]  /*0320*/  IMAD.MOV R3, RZ, RZ, -R46 ;  /* 0x000000ffff037224 */ /* 0x000fc800078e0a2e */
[----:B------:R-:W-:-:S05]  /*0330*/  IMAD R3, R3, UR4, R50 ;  /* 0x0000000403037c24 */ /* 0x000fca000f8e0232 */
[----:B------:R-:W-:-:S13]  /*0340*/  ISETP.GE.U32.AND P0, PT, R3, UR4, PT ;  /* 0x0000000403007c0c */ /* 0x000fda000bf06070 */
[----:B------:R-:W-:Y:S01]  /*0350*/  @P0 IADD3 R3, R3, -UR4, RZ ;  /* 0x8000000403030c10 */ /* 0x000fe2000fffe0ff */
[----:B------:R-:W-:-:S03]  /*0360*/  @P0 VIADD R46, R46, 0x1 ;  /* 0x000000012e2e0836 */ /* 0x000fc60000000000 */
[----:B------:R-:W-:-:S13]  /*0370*/  ISETP.GE.U32.AND P1, PT, R3, UR4, PT ;  /* 0x0000000403007c0c */ /* 0x000fda000bf26070 */
[----:B------:R-:W-:Y:S01]  /*0380*/  @P1 VIADD R46, R46, 0x1 ;  /* 0x000000012e2e1836 */ /* 0x000fe20000000000 */
[----:B------:R-:W-:-:S05]  /*0390*/  @!P2 LOP3.LUT R46, RZ, UR4, RZ, 0x33, !PT ;  /* 0x00000004ff2eac12 */ /* 0x000fca000f8e33ff */
[----:B------:R-:W-:-:S04]  /*03a0*/  IMAD.MOV R3, RZ, RZ, -R46 ;  /* 0x000000ffff037224 */ /* 0x000fc800078e0a2e */
[----:B------:R-:W-:-:S07]  /*03b0*/  IMAD R48, R3, UR4, R50 ;  /* 0x0000000403307c24 */ /* 0x000fce000f8e0232 */
.L_x_54:
[----:B------:R-:W-:Y:S05]  /*03c0*/  BSYNC B0 ;  /* 0x0000000000007941 */ /* 0x000fea0003800000 */
.L_x_52:
        /* <DEDUP_REMOVED lines=12> */
[----:B------:R-:W-:Y:S05]  /*0490*/  CALL.REL.NOINC `($__internal_4_$__cuda_sm20_div_s64) ;  /* 0x0000001400647944 */ /* 0x000fea0003c00000 */
[----:B------:R-:W-:Y:S01]  /*04a0*/  IADD3 R3, P0, RZ, -R28, RZ ;  /* 0x8000001cff037210 */ /* 0x000fe20007f1e0ff */
[----:B------:R-:W-:Y:S02]  /*04b0*/  ULDC.64 UR4, c[0x0][0x270] ;  /* 0x00009c0000047ab9 */ /* 0x000fe40000000a00 */
[----:B------:R-:W-:Y:S02]  /*04c0*/  IMAD.U32 R9, RZ, RZ, UR4 ;  /* 0x00000004ff097e24 */ /* 0x000fe4000f8e00ff */
[----:B------:R-:W-:Y:S02]  /*04d0*/  IMAD.X R0, RZ, RZ, ~R29, P0 ;  /* 0x000000ffff007224 */ /* 0x000fe400000e0e1d */
[----:B------:R-:W-:Y:S02]  /*04e0*/  IMAD.U32 R7, RZ, RZ, UR5 ;  /* 0x00000005ff077e24 */ /* 0x000fe4000f8e00ff */
[-C--:B------:R-:W-:Y:S02]  /*04f0*/  IMAD R0, R0, R9.reuse, RZ ;  /* 0x0000000900007224 */ /* 0x080fe400078e02ff */
[----:B------:R-:W-:-:S04]  /*0500*/  IMAD.WIDE.U32 R46, R3, R9, R46 ;  /* 0x00000009032e7225 */ /* 0x000fc800078e002e */
[----:B------:R-:W-:-:S05]  /*0510*/  IMAD R3, R3, R7, R0 ;  /* 0x0000000703037224 */ /* 0x000fca00078e0200 */
[----:B------:R-:W-:Y:S01]  /*0520*/  IADD3 R47, R47, R3, RZ ;  /* 0x000000032f2f7210 */ /* 0x000fe20007ffe0ff */
[----:B------:R-:W-:Y:S06]  /*0530*/  BRA `(.L_x_57) ;  /* 0x0000000000607947 */ /* 0x000fec0003800000 */
.L_x_56:
        /* <DEDUP_REMOVED lines=17> */
[----:B------:R-:W-:Y:S01]  /*0650*/  @P0 IMAD.IADD R3, R3, 0x1, -R9 ;  /* 0x0000000103030824 */ /* 0x000fe200078e0a09 */
[----:B------:R-:W-:-:S04]  /*0660*/  @P0 IADD3 R28, R28, 0x1, RZ ;  /* 0x000000011c1c0810 */ /* 0x000fc80007ffe0ff */
[----:B------:R-:W-:-:S13]  /*0670*/  ISETP.GE.U32.AND P1, PT, R3, R9, PT ;  /* 0x000000090300720c */ /* 0x000fda0003f26070 */
[----:B------:R-:W-:Y:S01]  /*0680*/  @P1 VIADD R28, R28, 0x1 ;  /* 0x000000011c1c1836 */ /* 0x000fe20000000000 */
[----:B------:R-:W-:-:S05]  /*0690*/  @!P2 LOP3.LUT R28, RZ, R9, RZ, 0x33, !PT ;  /* 0x00000009ff1ca212 */ /* 0x000fca00078e33ff */
[----:B------:R-:W-:-:S04]  /*06a0*/  IMAD.MOV R0, RZ, RZ, -R28 ;  /* 0x000000ffff007224 */ /* 0x000fc800078e0a1c */
[----:B------:R-:W-:-:S07]  /*06b0*/  IMAD R46, R9, R0, R46 ;  /* 0x00000000092e7224 */ /* 0x000fce00078e022e */
.L_x_57:
[----:B------:R-:W-:Y:S05]  /*06c0*/  BSYNC B0 ;  /* 0x0000000000007941 */ /* 0x000fea0003800000 */
.L_x_55:
        /* <DEDUP_REMOVED lines=22> */
[----:B------:R-:W-:-:S04]  /*0830*/  IMAD.WIDE.U32 R4, R2, R9, RZ ;  /* 0x0000000902047225 */ /* 0x000fc800078e00ff */
[----:B------:R-:W-:Y:S02]  /*0840*/  IMAD R3, R0, R9, RZ ;  /* 0x0000000900037224 */ /* 0x000fe400078e02ff */
[----:B------:R-:W-:Y:S01]  /*0850*/  IMAD.WIDE.U32 R24, R48, R24, UR6 ;  /* 0x0000000630187e25 */ /* 0x000fe2000f8e0018 */
[----:B------:R-:W-:Y:S01]  /*0860*/  UMOV UR6, URZ ;  /* 0x0000003f00067c82 */ /* 0x000fe20008000000 */
[----:B------:R-:W-:Y:S02]  /*0870*/  UMOV UR7, URZ ;  /* 0x0000003f00077c82 */ /* 0x000fe40008000000 */
[----:B------:R-:W-:Y:S02]  /*0880*/  IMAD R3, R2, R7, R3 ;  /* 0x0000000702037224 */ /* 0x000fe400078e0203 */
[----:B------:R-:W-:Y:S02]  /*0890*/  IMAD.IADD R39, R27, 0x1, R15 ;  /* 0x000000011b277824 */ /* 0x000fe400078e020f */
[----:B------:R-:W-:Y:S01]  /*08a0*/  IMAD.IADD R15, R15, 0x1, R25 ;  /* 0x000000010f0f7824 */ /* 0x000fe200078e0219 */
[----:B------:R-:W-:-:S05]  /*08b0*/  IADD3 R3, R5, R3, RZ ;  /* 0x0000000305037210 */ /* 0x000fca0007ffe0ff */
        /* <DEDUP_REMOVED lines=10> */
.L_x_62:
[----:B012---:R-:W0:Y:S01]  /*0960*/  LDC.64 R6, c[0x0][0x250] ;  /* 0x00009400ff067b82 */ /* 0x007e220000000a00 */
[----:B------:R-:W-:Y:S01]  /*0970*/  ULDC.64 UR4, c[0x0][0x240] ;  /* 0x0000900000047ab9 */ /* 0x000fe20000000a00 */
[----:B------:R-:W-:Y:S01]  /*0980*/  ULDC.64 UR16, c[0x0][0x220] ;  /* 0x0000880000107ab9 */ /* 0x000fe20000000a00 */
[----:B------:R-:W-:Y:S01]  /*0990*/  UIADD3 UR4, UP0, URZ, -UR4, URZ ;  /* 0x800000043f047290 */ /* 0x000fe2000ff1e03f */
[----:B------:R-:W-:Y:S01]  /*09a0*/  IMAD.MOV.U32 R38, RZ, RZ, R26 ;  /* 0x000000ffff267224 */ /* 0x000fe200078e001a */
[----:B------:R-:W-:Y:S02]  /*09b0*/  ULDC.64 UR10, c[0x0][0x228] ;  /* 0x00008a00000a7ab9 */ /* 0x000fe40000000a00 */
[----:B------:R-:W-:Y:S01]  /*09c0*/  UIADD3.X UR5, URZ, ~UR5, URZ, UP0, !UPT ;  /* 0x800000053f057290 */ /* 0x000fe200087fe43f */
[----:B------:R-:W1:Y:S08]  /*09d0*/  LDC.64 R32, c[0x0][0x260] ;  /* 0x00009800ff207b82 */ /* 0x000e700000000a00 */
[----:B------:R-:W2:Y:S01]  /*09e0*/  LDC.64 R2, c[0x0][0x238] ;  /* 0x00008e00ff027b82 */ /* 0x000ea20000000a00 */
        /* <DEDUP_REMOVED lines=13> */
[----:B------:R-:W-:Y:S01]  /*0ac0*/  IADD3 R33, R31, R33, RZ ;  /* 0x000000211f217210 */ /* 0x000fe20007ffe0ff */
[----:B------:R-:W-:Y:S01]  /*0ad0*/  IMAD.MOV.U32 R32, RZ, RZ, R30 ;  /* 0x000000ffff207224 */ /* 0x000fe200078e001e */
[----:B------:R-:W-:Y:S01]  /*0ae0*/  ISETP.GE.U32.AND P1, PT, R0, 0x3, PT ;  /* 0x000000030000780c */ /* 0x000fe20003f26070 */
[C---:B------:R-:W-:Y:S01]  /*0af0*/  IMAD R7, R28.reuse, UR17, R5 ;  /* 0x000000111c077c24 */ /* 0x040fe2000f8e0205 */
[----:B------:R-:W-:Y:S01]  /*0b00*/  IADD3.X R6, R3, -0x1, RZ, P2, !PT ;  /* 0xffffffff03067810 */ /* 0x000fe200017fe4ff */
[----:B------:R-:W-:Y:S01]  /*0b10*/  IMAD.WIDE.U32 R4, R28, UR16, R32 ;  /* 0x000000101c047c25 */ /* 0x000fe2000f8e0020 */
[----:B------:R-:W-:Y:S01]  /*0b20*/  UIADD3.X UR7, URZ, UR7, URZ, UP0, !UPT ;  /* 0x000000073f077290 */ /* 0x000fe200087fe43f */
[----:B0-----:R-:W-:-:S02]  /*0b30*/  ISETP.LE.U32.AND P0, PT, R8, UR6, PT ;  /* 0x0000000608007c0c */ /* 0x001fc4000bf03070 */
[----:B------:R-:W-:Y:S01]  /*0b40*/  ISETP.GE.U32.AND.EX P1, PT, R6, RZ, PT, P1 ;  /* 0x000000ff0600720c */ /* 0x000fe20003f26110 */
[----:B------:R-:W-:Y:S02]  /*0b50*/  IMAD.IADD R7, R5, 0x1, R7 ;  /* 0x0000000105077824 */ /* 0x000fe400078e0207 */
[----:B------:R-:W-:Y:S02]  /*0b60*/  IMAD.U32 R0, RZ, RZ, UR7 ;  /* 0x00000007ff007e24 */ /* 0x000fe4000f8e00ff */
[----:B------:R-:W-:Y:S02]  /*0b70*/  IMAD R13, R7, UR10, RZ ;  /* 0x0000000a070d7c24 */ /* 0x000fe4000f8e02ff */
[----:B------:R-:W-:Y:S01]  /*0b80*/  IMAD.WIDE.U32 R34, R4, UR10, R38 ;  /* 0x0000000a04227c25 */ /* 0x000fe2000f8e0026 */
[----:B------:R-:W-:-:S03]  /*0b90*/  ISETP.GE.AND.EX P0, PT, R0, R9, PT, P0 ;  /* 0x000000090000720c */ /* 0x000fc60003f06300 */
[----:B------:R-:W-:Y:S02]  /*0ba0*/  IMAD R13, R4, UR11, R13 ;  /* 0x0000000b040d7c24 */ /* 0x000fe4000f8e020d */
[----:B------:R-:W-:Y:S08]  /*0bb0*/  @!P1 BRA `(.L_x_59) ;  /* 0x0000000800109947 */ /* 0x000ff00003800000 */
        /* <DEDUP_REMOVED lines=17> */
[----:B------:R-:W-:Y:S02]  /*0cd0*/  IADD3.X R11, ~R11, R37, RZ, P2, !PT ;  /* 0x000000250b0b7210 */ /* 0x000fe400017fe5ff */
[----:B------:R-:W-:Y:S01]  /*0ce0*/  SHF.L.U64.HI R0, R36, 0x2, R37 ;  /* 0x0000000224007819 */ /* 0x000fe20000010225 */
[----:B------:R-:W-:Y:S01]  /*0cf0*/  IMAD.WIDE.U32 R8, R48, UR4, R8 ;  /* 0x0000000430087c25 */ /* 0x000fe2000f8e0008 */
[----:B------:R-:W-:-:S03]  /*0d00*/  SHF.L.U32 R37, R36, 0x6, RZ ;  /* 0x0000000624257819 */ /* 0x000fc600000006ff */
[----:B------:R-:W-:-:S04]  /*0d10*/  IMAD.WIDE.U32 R10, R48, UR4, R10 ;  /* 0x00000004300a7c25 */ /* 0x000fc8000f8e000a */
[C---:B------:R-:W-:Y:S02]  /*0d20*/  IMAD.IADD R11, R5.reuse, 0x1, R11 ;  /* 0x00000001050b7824 */ /* 0x040fe400078e020b */
[----:B------:R-:W-:Y:S02]  /*0d30*/  IMAD.IADD R17, R5, 0x1, R9 ;  /* 0x0000000105117824 */ /* 0x000fe400078e0209 */
[----:B------:R-:W-:Y:S02]  /*0d40*/  IMAD.MOV.U32 R16, RZ, RZ, R8 ;  /* 0x000000ffff107224 */ /* 0x000fe400078e0008 */
        /* <DEDUP_REMOVED lines=21> */
[----:B------:R-:W-:Y:S01]  /*0ea0*/  ISETP.GE.AND.EX P1, PT, R33, UR17, PT, P1 ;  /* 0x0000001121007c0c */ /* 0x000fe2000bf26310 */
[----:B------:R-:W-:Y:S01]  /*0eb0*/  IMAD.MOV.U32 R3, RZ, RZ, R39 ;  /* 0x000000ffff037224 */ /* 0x000fe200078e0027 */
[----:B------:R-:W-:Y:S01]  /*0ec0*/  LEA.HI.X R5, R34, UR19, R5, 0x4, P3 ;  /* 0x0000001322057c11 */ /* 0x000fe200098f2405 */
[----:B------:R-:W-:Y:S01]  /*0ed0*/  USHF.L.U32 UR12, UR8, 0x4, URZ ;  /* 0x00000004080c7899 */ /* 0x000fe2000800063f */
[----:B------:R-:W-:Y:S01]  /*0ee0*/  UMOV UR4, URZ ;  /* 0x0000003f00047c82 */ /* 0x000fe20008000000 */
[----:B------:R-:W-:Y:S01]  /*0ef0*/  USHF.L.U64.HI UR8, UR8, 0x4, UR9 ;  /* 0x0000000408087899 */ /* 0x000fe20008010209 */
[----:B------:R-:W-:Y:S01]  /*0f00*/  ULDC.64 UR16, c[0x0][0x278] ;  /* 0x00009e0000107ab9 */ /* 0x000fe20000000a00 */
[----:B------:R-:W-:-:S10]  /*0f10*/  ULDC.64 UR10, c[0x0][0x228] ;  /* 0x00008a00000a7ab9 */ /* 0x000fd40000000a00 */
.L_x_60:
[C---:B------:R-:W-:Y:S02]  /*0f20*/  LOP3.LUT R16, R3.reuse, R33, RZ, 0xfc, !PT ;  /* 0x0000002103107212 */ /* 0x040fe400078efcff */
[----:B------:R-:W-:Y:S02]  /*0f30*/  CS2R R18, SRZ ;  /* 0x0000000000127805 */ /* 0x000fe4000001ff00 */
[----:B------:R-:W-:Y:S01]  /*0f40*/  ISETP.GE.U32.AND P3, PT, R2, UR10, PT ;  /* 0x0000000a02007c0c */ /* 0x000fe2000bf66070 */
[----:B0-----:R-:W0:Y:S01]  /*0f50*/  LDC.64 R40, c[0x0][0x268] ;  /* 0x00009a00ff287b82 */ /* 0x001e220000000a00 */
[----:B------:R-:W-:Y:S02]  /*0f60*/  ISETP.LT.OR P2, PT, R16, RZ, P1 ;  /* 0x000000ff1000720c */ /* 0x000fe40000f41670 */
[----:B------:R-:W-:Y:S02]  /*0f70*/  CS2R R16, SRZ ;  /* 0x0000000000107805 */ /* 0x000fe4000001ff00 */
[----:B------:R-:W-:-:S13]  /*0f80*/  ISETP.GE.OR.EX P2, PT, R3, UR11, P2, P3 ;  /* 0x0000000b03007c0c */ /* 0x000fda0009746730 */
[----:B------:R-:W-:Y:S02]  /*0f90*/  @!P2 IMAD.MOV.U32 R22, RZ, RZ, R6 ;  /* 0x000000ffff16a224 */ /* 0x000fe400078e0006 */
[----:B------:R-:W-:-:S05]  /*0fa0*/  @!P2 IMAD.MOV.U32 R23, RZ, RZ, R5 ;  /* 0x000000ffff17a224 */ /* 0x000fca00078e0005 */
[----:B------:R1:W2:Y:S01]  /*0fb0*/  @!P2 LDG.E.128 R16, desc[UR14][R22.64] ;  /* 0x0000000e1610a981 */ /* 0x0002a2000c1e1d00 */
[----:B0-----:R-:W-:-:S04]  /*0fc0*/  IADD3 R21, P2, R2, R40, RZ ;  /* 0x0000002802157210 */ /* 0x001fc80007f5e0ff */
[----:B------:R-:W-:Y:S01]  /*0fd0*/  ISETP.GE.U32.AND P3, PT, R21, UR10, PT ;  /* 0x0000000a15007c0c */ /* 0x000fe2000bf66070 */
[----:B------:R-:W-:Y:S01]  /*0fe0*/  IMAD.X R43, R3, 0x1, R41, P2 ;  /* 0x00000001032b7824 */ /* 0x000fe200010e0629 */
[----:B-1----:R-:W-:-:S04]  /*0ff0*/  CS2R R22, SRZ ;  /* 0x0000000000167805 */ /* 0x002fc8000001ff00 */
[----:B------:R-:W-:-:S04]  /*1000*/  LOP3.LUT R20, R43, R33, RZ, 0xfc, !PT ;  /* 0x000000212b147212 */ /* 0x000fc800078efcff */
[----:B------:R-:W-:Y:S02]  /*1010*/  ISETP.LT.OR P2, PT, R20, RZ, P1 ;  /* 0x000000ff1400720c */ /* 0x000fe40000f41670 */
[----:B------:R-:W-:Y:S02]  /*1020*/  CS2R R20, SRZ ;  /* 0x0000000000147805 */ /* 0x000fe4000001ff00 */
[----:B------:R-:W-:Y:S02]  /*1030*/  ISETP.GE.OR.EX P2, PT, R43, UR11, P2, P3 ;  /* 0x0000000b2b007c0c */ /* 0x000fe40009746730 */
[----:B------:R-:W0:Y:S01]  /*1040*/  LDC.64 R42, c[0x0][0x270] ;  /* 0x00009c00ff2a7b82 */ /* 0x000e220000000a00 */
[----:B--2---:R1:W-:Y:S10]  /*1050*/  STG.E.128 desc[UR14][R44.64], R16 ;  /* 0x000000102c007986 */ /* 0x0043f4000c101d0e */
[----:B-1----:R-:W-:-:S02]  /*1060*/  @!P2 IMAD.MOV.U32 R16, RZ, RZ, R12 ;  /* 0x000000ffff10a224 */ /* 0x002fc400078e000c */
[----:B------:R-:W-:-:S05]  /*1070*/  @!P2 IMAD.MOV.U32 R17, RZ, RZ, R9 ;  /* 0x000000ffff11a224 */ /* 0x000fca00078e0009 */
[----:B------:R1:W2:Y:S01]  /*1080*/  @!P2 LDG.E.128 R20, desc[UR14][R16.64] ;  /* 0x0000000e1014a981 */ /* 0x0002a2000c1e1d00 */
[----:B0-----:R-:W-:-:S04]  /*1090*/  IMAD R52, R42, UR17, RZ ;  /* 0x000000112a347c24 */ /* 0x001fc8000f8e02ff */
[----:B------:R-:W-:Y:S02]  /*10a0*/  IMAD R53, R43, UR16, R52 ;  /* 0x000000102b357c24 */ /* 0x000fe4000f8e0234 */
[----:B------:R-:W-:-:S03]  /*10b0*/  IMAD.WIDE.U32 R42, R42, UR16, RZ ;  /* 0x000000102a2a7c25 */ /* 0x000fc6000f8e00ff */
[----:B------:R-:W-:Y:S02]  /*10c0*/  LEA R44, P2, R42, R44, 0x4 ;  /* 0x0000002c2a2c7211 */ /* 0x000fe400078420ff */
[----:B------:R-:W-:-:S04]  /*10d0*/  IADD3 R43, R43, R53, RZ ;  /* 0x000000352b2b7210 */ /* 0x000fc80007ffe0ff */
[----:B------:R-:W-:Y:S02]  /*10e0*/  LEA.HI.X R45, R42, R45, R43, 0x4, P2 ;  /* 0x0000002d2a2d7211 */ /* 0x000fe400010f242b */
[----:B------:R-:W-:-:S04]  /*10f0*/  LEA R18, P2, R40, R2, 0x1 ;  /* 0x0000000228127211 */ /* 0x000fc800078408ff */
[----:B------:R-:W-:Y:S02]  /*1100*/  LEA.HI.X R19, R40, R3, R41, 0x1, P2 ;  /* 0x0000000328137211 */ /* 0x000fe400010f0c29 */
[----:B------:R-:W-:Y:S02]  /*1110*/  ISETP.GE.U32.AND P3, PT, R18, UR10, PT ;  /* 0x0000000a12007c0c */ /* 0x000fe4000bf66070 */
[----:B-1----:R-:W-:-:S04]  /*1120*/  LOP3.LUT R16, R19, R33, RZ, 0xfc, !PT ;  /* 0x0000002113107212 */ /* 0x002fc800078efcff */
[----:B------:R-:W-:Y:S02]  /*1130*/  ISETP.LT.OR P2, PT, R16, RZ, P1 ;  /* 0x000000ff1000720c */ /* 0x000fe40000f41670 */
[----:B------:R-:W-:Y:S02]  /*1140*/  CS2R R16, SRZ ;  /* 0x0000000000107805 */ /* 0x000fe4000001ff00 */
[----:B------:R-:W-:Y:S02]  /*1150*/  ISETP.GE.OR.EX P2, PT, R19, UR11, P2, P3 ;  /* 0x0000000b13007c0c */ /* 0x000fe40009746730 */
[----:B------:R-:W-:Y:S01]  /*1160*/  CS2R R18, SRZ ;  /* 0x0000000000127805 */ /* 0x000fe2000001ff00 */
[----:B--2---:R0:W-:Y:S10]  /*1170*/  STG.E.128 desc[UR14][R44.64], R20 ;  /* 0x000000142c007986 */ /* 0x0041f4000c101d0e */
[----:B0-----:R-:W-:-:S02]  /*1180*/  @!P2 IMAD.MOV.U32 R22, RZ, RZ, R8 ;  /* 0x000000ffff16a224 */ /* 0x001fc400078e0008 */
[----:B------:R-:W-:-:S05]  /*1190*/  @!P2 IMAD.MOV.U32 R23, RZ, RZ, R7 ;  /* 0x000000ffff17a224 */ /* 0x000fca00078e0007 */
[----:B------:R0:W2:Y:S01]  /*11a0*/  @!P2 LDG.E.128 R16, desc[UR14][R22.64] ;  /* 0x0000000e1610a981 */ /* 0x0000a2000c1e1d00 */
[----:B------:R-:W-:Y:S01]  /*11b0*/  IMAD.WIDE.U32 R20, R40, 0x3, R2 ;  /* 0x0000000328147825 */ /* 0x000fe200078e0002 */
[----:B------:R-:W-:-:S03]  /*11c0*/  LEA R40, P4, R42, R44, 0x4 ;  /* 0x0000002c2a287211 */ /* 0x000fc600078820ff */
[----:B------:R-:W-:Y:S01]  /*11d0*/  IMAD R41, R41, 0x3, RZ ;  /* 0x0000000329297824 */ /* 0x000fe200078e02ff */
[----:B------:R-:W-:-:S03]  /*11e0*/  ISETP.GE.U32.AND P3, PT, R20, UR10, PT ;  /* 0x0000000a14007c0c */ /* 0x000fc6000bf66070 */
[----:B------:R-:W-:Y:S01]  /*11f0*/  IMAD.IADD R21, R41, 0x1, R21 ;  /* 0x0000000129157824 */ /* 0x000fe200078e0215 */
[----:B------:R-:W-:Y:S02]  /*1200*/  LEA.HI.X R41, R42, R45, R43, 0x4, P4 ;  /* 0x0000002d2a297211 */ /* 0x000fe400020f242b */
[----:B0-----:R-:W-:Y:S02]  /*1210*/  CS2R R22, SRZ ;  /* 0x0000000000167805 */ /* 0x001fe4000001ff00 */
[----:B------:R-:W-:-:S04]  /*1220*/  LOP3.LUT R20, R21, R33, RZ, 0xfc, !PT ;  /* 0x0000002115147212 */ /* 0x000fc800078efcff */
[----:B------:R-:W-:-:S04]  /*1230*/  ISETP.LT.OR P2, PT, R20, RZ, P1 ;  /* 0x000000ff1400720c */ /* 0x000fc80000f41670 */
[----:B------:R-:W-:Y:S02]  /*1240*/  ISETP.GE.OR.EX P2, PT, R21, UR11, P2, P3 ;  /* 0x0000000b15007c0c */ /* 0x000fe40009746730 */
[----:B------:R-:W-:Y:S01]  /*1250*/  CS2R R20, SRZ ;  /* 0x0000000000147805 */ /* 0x000fe2000001ff00 */
[----:B--2---:R0:W-:Y:S10]  /*1260*/  STG.E.128 desc[UR14][R40.64], R16 ;  /* 0x0000001028007986 */ /* 0x0041f4000c101d0e */
[----:B0-----:R-:W-:-:S02]  /*1270*/  @!P2 IMAD.MOV.U32 R16, RZ, RZ, R14 ;  /* 0x000000ffff10a224 */ /* 0x001fc400078e000e */
[----:B------:R-:W-:-:S05]  /*1280*/  @!P2 IMAD.MOV.U32 R17, RZ, RZ, R11 ;  /* 0x000000ffff11a224 */ /* 0x000fca00078e000b */
[----:B------:R-:W2:Y:S01]  /*1290*/  @!P2 LDG.E.128 R20, desc[UR14][R16.64] ;  /* 0x0000000e1014a981 */ /* 0x000ea2000c1e1d00 */
[----:B------:R-:W-:Y:S01]  /*12a0*/  UIADD3 UR4, UP0, UR4, 0x4, URZ ;  /* 0x0000000404047890 */ /* 0x000fe2000ff1e03f */
[----:B------:R-:W-:Y:S02]  /*12b0*/  IADD3 R42, P2, R40, UR12, RZ ;  /* 0x0000000c282a7c10 */ /* 0x000fe4000ff5e0ff */
[-C--:B------:R-:W-:Y:S01]  /*12c0*/  IADD3 R6, P4, R6, R37.reuse, RZ ;  /* 0x0000002506067210 */ /* 0x080fe20007f9e0ff */
[----:B------:R-:W-:Y:S01]  /*12d0*/  UIADD3.X UR5, URZ, UR5, URZ, UP0, !UPT ;  /* 0x000000053f057290 */ /* 0x000fe200087fe43f */
[----:B------:R-:W-:Y:S02]  /*12e0*/  IADD3.X R43, R41, UR8, RZ, P2, !PT ;  /* 0x00000008292b7c10 */ /* 0x000fe400097fe4ff */
[----:B------:R-:W-:Y:S01]  /*12f0*/  IADD3 R44, P3, R10, UR4, RZ ;  /* 0x000000040a2c7c10 */ /* 0x000fe2000ff7e0ff */
[----:B------:R-:W-:Y:S01]  /*1300*/  IMAD.X R5, R5, 0x1, R38, P4 ;  /* 0x0000000105057824 */ /* 0x000fe200020e0626 */
[----:B------:R-:W-:-:S02]  /*1310*/  IADD3 R14, P6, R14, R37, RZ ;  /* 0x000000250e0e7210 */ /* 0x000fc40007fde0ff */
[----:B------:R-:W-:Y:S02]  /*1320*/  ISETP.NE.U32.AND P2, PT, R44, RZ, PT ;  /* 0x000000ff2c00720c */ /* 0x000fe40003f45070 */
[----:B------:R-:W-:Y:S01]  /*1330*/  IADD3.X R44, R4, UR5, RZ, P3, !PT ;  /* 0x00000005042c7c10 */ /* 0x000fe20009ffe4ff */
[----:B------:R-:W-:Y:S01]  /*1340*/  IMAD.X R11, R11, 0x1, R38, P6 ;  /* 0x000000010b0b7824 */ /* 0x000fe200030e0626 */
[----:B------:R-:W-:Y:S02]  /*1350*/  LEA R2, P3, R36, R2, 0x2 ;  /* 0x0000000224027211 */ /* 0x000fe400078610ff */
[----:B------:R-:W-:Y:S02]  /*1360*/  ISETP.NE.AND.EX P2, PT, R44, RZ, PT, P2 ;  /* 0x000000ff2c00720c */ /* 0x000fe40003f45320 */
[----:B------:R-:W-:Y:S02]  /*1370*/  IADD3 R44, P5, R42, UR12, RZ ;  /* 0x0000000c2a2c7c10 */ /* 0x000fe4000ffbe0ff */
[----:B------:R-:W-:-:S02]  /*1380*/  IADD3.X R3, R3, R0, RZ, P3, !PT ;  /* 0x0000000003037210 */ /* 0x000fc40001ffe4ff */
[----:B------:R-:W-:Y:S02]  /*1390*/  IADD3.X R45, R43, UR8, RZ, P5, !PT ;  /* 0x000000082b2d7c10 */ /* 0x000fe4000affe4ff */
[-C--:B------:R-:W-:Y:S02]  /*13a0*/  IADD3 R12, P3, R12, R37.reuse, RZ ;  /* 0x000000250c0c7210 */ /* 0x080fe40007f7e0ff */
[----:B------:R-:W-:-:S03]  /*13b0*/  IADD3 R8, P5, R8, R37, RZ ;  /* 0x0000002508087210 */ /* 0x000fc60007fbe0ff */
[--C-:B------:R-:W-:Y:S02]  /*13c0*/  IMAD.X R9, R9, 0x1, R38.reuse, P3 ;  /* 0x0000000109097824 */ /* 0x100fe400018e0626 */
[----:B------:R-:W-:Y:S01]  /*13d0*/  IMAD.X R7, R7, 0x1, R38, P5 ;  /* 0x0000000107077824 */ /* 0x000fe200028e0626 */
[----:B--2---:R0:W-:Y:S01]  /*13e0*/  STG.E.128 desc[UR14][R42.64], R20 ;  /* 0x000000142a007986 */ /* 0x0041e2000c101d0e */
[----:B------:R-:W-:Y:S06]  /*13f0*/  @P2 BRA `(.L_x_60) ;  /* 0xfffffff800c82947 */ /* 0x000fec000383ffff */
.L_x_59:
[----:B------:R-:W1:Y:S01]  /*1400*/  LDC R8, c[0x0][0x238] ;  /* 0x00008e00ff087b82 */ /* 0x000e620000000800 */
[----:B------:R-:W-:Y:S01]  /*1410*/  IMAD.IADD R13, R35, 0x1, R13 ;  /* 0x00000001230d7824 */ /* 0x000fe200078e020d */
[----:B-1----:R-:W-:-:S13]  /*1420*/  LOP3.LUT P1, RZ, R8, 0x3, RZ, 0xc0, !PT ;  /* 0x0000000308ff7812 */ /* 0x002fda000782c0ff */
[----:B------:R-:W-:Y:S05]  /*1430*/  @!P1 BRA `(.L_x_61) ;  /* 0x0000000400509947 */ /* 0x000fea0003800000 */
[----:B------:R-:W1:Y:S01]  /*1440*/  LDC.64 R2, c[0x0][0x268] ;  /* 0x00009a00ff027b82 */ /* 0x000e620000000a00 */
[----:B------:R-:W-:Y:S01]  /*1450*/  MOV R38, R26 ;  /* 0x0000001a00267202 */ /* 0x000fe20000000f00 */
[----:B------:R-:W-:Y:S02]  /*1460*/  ULDC.64 UR8, c[0x0][0x220] ;  /* 0x0000880000087ab9 */ /* 0x000fe40000000a00 */
[----:B------:R-:W-:-:S04]  /*1470*/  ISETP.GE.U32.AND P1, PT, R30, UR8, PT ;  /* 0x000000081e007c0c */ /* 0x000fc8000bf26070 */
[----:B------:R-:W-:Y:S01]  /*1480*/  ISETP.GE.AND.EX P1, PT, R33, UR9, PT, P1 ;  /* 0x0000000921007c0c */ /* 0x000fe2000bf26310 */
[----:B0-----:R-:W0:Y:S01]  /*1490*/  LDC.64 R20, c[0x0][0x270] ;  /* 0x00009c00ff147b82 */ /* 0x001e220000000a00 */
[----:B------:R-:W-:Y:S01]  /*14a0*/  LOP3.LUT R14, R8, 0x3, RZ, 0xc0, !PT ;  /* 0x00000003080e7812 */ /* 0x000fe200078ec0ff */
[----:B------:R-:W-:Y:S01]  /*14b0*/  ULDC.64 UR8, c[0x0][0x278] ;  /* 0x00009e0000087ab9 */ /* 0x000fe20000000a00 */
[C---:B-1----:R-:W-:Y:S02]  /*14c0*/  IMAD R0, R2.reuse, UR5, RZ ;  /* 0x0000000502007c24 */ /* 0x042fe4000f8e02ff */
[----:B------:R-:W-:-:S04]  /*14d0*/  IMAD.WIDE.U32 R4, R2, UR4, R38 ;  /* 0x0000000402047c25 */ /* 0x000fc8000f8e0026 */
[----:B------:R-:W-:Y:S01]  /*14e0*/  IMAD R19, R3, UR4, R0 ;  /* 0x0000000403137c24 */ /* 0x000fe2000f8e0200 */
[----:B------:R-:W-:-:S03]  /*14f0*/  ISETP.GE.U32.AND P3, PT, R4, UR10, PT ;  /* 0x0000000a04007c0c */ /* 0x000fc6000bf66070 */
[----:B------:R-:W-:-:S05]  /*1500*/  IMAD.IADD R5, R5, 0x1, R19 ;  /* 0x0000000105057824 */ /* 0x000fca00078e0213 */
[----:B------:R-:W-:-:S04]  /*1510*/  LOP3.LUT R0, R5, R33, RZ, 0xfc, !PT ;  /* 0x0000002105007212 */ /* 0x000fc800078efcff */
[----:B------:R-:W-:-:S04]  /*1520*/  ISETP.LT.OR P2, PT, R0, RZ, P1 ;  /* 0x000000ff0000720c */ /* 0x000fc80000f41670 */
[----:B------:R-:W-:Y:S02]  /*1530*/  ISETP.GE.OR.EX P2, PT, R5, UR11, P2, P3 ;  /* 0x0000000b05007c0c */ /* 0x000fe40009746730 */
[----:B------:R-:W-:-:S11]  /*1540*/  CS2R R4, SRZ ;  /* 0x0000000000047805 */ /* 0x000fd6000001ff00 */
[----:B------:R-:W1:Y:S01]  /*1550*/  @!P2 LDC.64 R16, c[0x0][0x218] ;  /* 0x00008600ff10ab82 */ /* 0x000e620000000a00 */
[----:B------:R-:W-:-:S04]  /*1560*/  @!P2 IMAD.MOV.U32 R12, RZ, RZ, R34 ;  /* 0x000000ffff0ca224 */ /* 0x000fc800078e0022 */
[----:B------:R-:W-:-:S04]  /*1570*/  @!P2 IMAD.WIDE.U32 R6, R2, UR4, R12 ;  /* 0x000000040206ac25 */ /* 0x000fc8000f8e000c */
[----:B------:R-:W-:Y:S01]  /*1580*/  @!P2 IMAD.IADD R0, R19, 0x1, R7 ;  /* 0x000000011300a824 */ /* 0x000fe200078e0207 */
[----:B-1----:R-:W-:-:S04]  /*1590*/  @!P2 LEA R16, P3, R6, R16, 0x4 ;  /* 0x000000100610a211 */ /* 0x002fc800078620ff */
[----:B------:R-:W-:Y:S02]  /*15a0*/  @!P2 LEA.HI.X R17, R6, R17, R0, 0x4, P3 ;  /* 0x000000110611a211 */ /* 0x000fe400018f2400 */
[----:B------:R-:W-:-:S06]  /*15b0*/  CS2R R6, SRZ ;  /* 0x0000000000067805 */ /* 0x000fcc000001ff00 */
[----:B------:R-:W2:Y:S01]  /*15c0*/  @!P2 LDG.E.128 R4, desc[UR14][R16.64] ;  /* 0x0000000e1004a981 */ /* 0x000ea2000c1e1d00 */
[----:B------:R-:W-:Y:S01]  /*15d0*/  ISETP.NE.U32.AND P2, PT, R14, 0x1, PT ;  /* 0x000000010e00780c */ /* 0x000fe20003f45070 */
[C---:B0-----:R-:W-:Y:S01]  /*15e0*/  IMAD R0, R20.reuse, UR9, RZ ;  /* 0x0000000914007c24 */ /* 0x041fe2000f8e02ff */
[----:B------:R-:W-:Y:S01]  /*15f0*/  MOV R9, R45 ;  /* 0x0000002d00097202 */ /* 0x000fe20000000f00 */
[----:B------:R-:W-:Y:S01]  /*1600*/  IMAD.WIDE.U32 R10, R20, UR8, RZ ;  /* 0x00000008140a7c25 */ /* 0x000fe2000f8e00ff */
[----:B------:R-:W-:-:S03]  /*1610*/  ISETP.NE.AND.EX P2, PT, RZ, RZ, PT, P2 ;  /* 0x000000ffff00720c */ /* 0x000fc60003f45320 */
[----:B------:R-:W-:Y:S02]  /*1620*/  IMAD R21, R21, UR8, R0 ;  /* 0x0000000815157c24 */ /* 0x000fe4000f8e0200 */
[----:B------:R-:W-:Y:S02]  /*1630*/  IMAD.MOV.U32 R8, RZ, RZ, R44 ;  /* 0x000000ffff087224 */ /* 0x000fe400078e002c */
[----:B------:R-:W-:Y:S01]  /*1640*/  IMAD.IADD R21, R11, 0x1, R21 ;  /* 0x000000010b157824 */ /* 0x000fe200078e0215 */
[----:B--2---:R0:W-:Y:S02]  /*1650*/  STG.E.128 desc[UR14][R44.64], R4 ;  /* 0x000000042c007986 */ /* 0x0041e4000c101d0e */
[----:B0-----:R-:W-:-:S04]  /*1660*/  LEA R44, P3, R10, R44, 0x4 ;  /* 0x0000002c0a2c7211 */ /* 0x001fc800078620ff */
[----:B------:R-:W-:Y:S01]  /*1670*/  LEA.HI.X R45, R10, R45, R21, 0x4, P3 ;  /* 0x0000002d0a2d7211 */ /* 0x000fe200018f2415 */
[----:B------:R-:W-:Y:S08]  /*1680*/  @!P2 BRA `(.L_x_61) ;  /* 0x0000000000bca947 */ /* 0x000ff00003800000 */
        /* <DEDUP_REMOVED lines=9> */
[----:B------:R-:W-:-:S11]  /*1720*/  CS2R R4, SRZ ;  /* 0x0000000000047805 */ /* 0x000fd6000001ff00 */
[----:B------:R-:W0:Y:S01]  /*1730*/  @!P2 LDC.64 R22, c[0x0][0x218] ;  /* 0x00008600ff16ab82 */ /* 0x000e220000000a00 */
[----:B------:R-:W-:-:S05]  /*1740*/  @!P2 IADD3 R0, P3, R34, R16, RZ ;  /* 0x000000102200a210 */ /* 0x000fca0007f7e0ff */
[----:B------:R-:W-:Y:S01]  /*1750*/  @!P2 IMAD.X R6, R12, 0x1, R13, P3 ;  /* 0x000000010c06a824 */ /* 0x000fe200018e060d */
[----:B0-----:R-:W-:-:S04]  /*1760*/  @!P2 LEA R22, P3, R0, R22, 0x4 ;  /* 0x000000160016a211 */ /* 0x001fc800078620ff */
[----:B------:R-:W-:Y:S02]  /*1770*/  @!P2 LEA.HI.X R23, R0, R23, R6, 0x4, P3 ;  /* 0x000000170017a211 */ /* 0x000fe400018f2406 */
[----:B------:R-:W-:-:S06]  /*1780*/  CS2R R6, SRZ ;  /* 0x0000000000067805 */ /* 0x000fcc000001ff00 */
[----:B------:R-:W2:Y:S01]  /*1790*/  @!P2 LDG.E.128 R4, desc[UR14][R22.64] ;  /* 0x0000000e1604a981 */ /* 0x000ea2000c1e1d00 */
[CC--:B------:R-:W-:Y:S02]  /*17a0*/  LEA R30, P2, R10.reuse, R8.reuse, 0x4 ;  /* 0x000000080a1e7211 */ /* 0x0c0fe400078420ff */
[C---:B------:R-:W-:Y:S02]  /*17b0*/  LEA R18, P3, R10.reuse, R8, 0x5 ;  /* 0x000000080a127211 */ /* 0x040fe400078628ff */
[-CC-:B------:R-:W-:Y:S02]  /*17c0*/  LEA.HI.X R31, R10, R9.reuse, R21.reuse, 0x4, P2 ;  /* 0x000000090a1f7211 */ /* 0x180fe400010f2415 */
[----:B------:R-:W-:Y:S01]  /*17d0*/  ISETP.NE.U32.AND P2, PT, R14, 0x2, PT ;  /* 0x000000020e00780c */ /* 0x000fe20003f45070 */
[----:B------:R-:W-:Y:S01]  /*17e0*/  IMAD.MOV.U32 R44, RZ, RZ, R18 ;  /* 0x000000ffff2c7224 */ /* 0x000fe200078e0012 */
[----:B------:R-:W-:Y:S02]  /*17f0*/  LEA.HI.X R19, R10, R9, R21, 0x5, P3 ;  /* 0x000000090a137211 */ /* 0x000fe400018f2c15 */
[----:B------:R-:W-:-:S03]  /*1800*/  ISETP.NE.AND.EX P2, PT, RZ, RZ, PT, P2 ;  /* 0x000000ffff00720c */ /* 0x000fc60003f45320 */
[----:B------:R-:W-:Y:S01]  /*1810*/  IMAD.MOV.U32 R45, RZ, RZ, R19 ;  /* 0x000000ffff2d7224 */ /* 0x000fe200078e0013 */
[----:B--2---:R1:W-:Y:S09]  /*1820*/  STG.E.128 desc[UR14][R30.64], R4 ;  /* 0x000000041e007986 */ /* 0x0043f2000c101d0e */
[----:B------:R-:W-:Y:S05]  /*1830*/  @!P2 BRA `(.L_x_61) ;  /* 0x000000000050a947 */ /* 0x000fea0003800000 */
[----:B------:R-:W-:Y:S02]  /*1840*/  IADD3 R17, P2, R16, R2, RZ ;  /* 0x0000000210117210 */ /* 0x000fe40007f5e0ff */
[----:B-1----:R-:W-:Y:S02]  /*1850*/  CS2R R4, SRZ ;  /* 0x0000000000047805 */ /* 0x002fe4000001ff00 */
[----:B------:R-:W-:Y:S02]  /*1860*/  CS2R R6, SRZ ;  /* 0x0000000000067805 */ /* 0x000fe4000001ff00 */
[----:B------:R-:W-:Y:S02]  /*1870*/  IADD3.X R12, R12, R3, RZ, P2, !PT ;  /* 0x000000030c0c7210 */ /* 0x000fe400017fe4ff */
[----:B------:R-:W-:-:S05]  /*1880*/  IADD3 R0, P2, R17, R26, RZ ;  /* 0x0000001a11007210 */ /* 0x000fca0007f5e0ff */
[----:B------:R-:W-:Y:S01]  /*1890*/  IMAD.X R3, R12, 0x1, R39, P2 ;  /* 0x000000010c037824 */ /* 0x000fe200010e0627 */
[----:B------:R-:W-:-:S04]  /*18a0*/  ISETP.GE.U32.AND P2, PT, R0, UR10, PT ;  /* 0x0000000a00007c0c */ /* 0x000fc8000bf46070 */
        /* <DEDUP_REMOVED lines=8> */
[----:B------:R-:W2:Y:S01]  /*1930*/  @!P1 LDG.E.128 R4, desc[UR14][R2.64] ;  /* 0x0000000e02049981 */ /* 0x000ea2000c1e1d00 */
[----:B------:R-:W-:Y:S02]  /*1940*/  IMAD R21, R21, 0x30, RZ ;  /* 0x0000003015157824 */ /* 0x000fe400078e02ff */
[----:B------:R-:W-:-:S04]  /*1950*/  IMAD.WIDE.U32 R44, R10, 0x30, R8 ;  /* 0x000000300a2c7825 */ /* 0x000fc800078e0008 */
[----:B------:R-:W-:Y:S01]  /*1960*/  IMAD.IADD R45, R45, 0x1, R21 ;  /* 0x000000012d2d7824 */ /* 0x000fe200078e0215 */
[----:B--2---:R2:W-:Y:S06]  /*1970*/  STG.E.128 desc[UR14][R18.64], R4 ;  /* 0x0000000412007986 */ /* 0x0045ec000c101d0e */
.L_x_61:
[----:B------:R-:W-:Y:S05]  /*1980*/  @!P0 BRA `(.L_x_62) ;  /* 0xffffffec00f48947 */ /* 0x000fea000383ffff */
.L_x_58:
        /* <DEDUP_REMOVED lines=10> */
        .weak           $__internal_4_$__cuda_sm20_div_s64
        .type           $__internal_4_$__cuda_sm20_div_s64,@function
        .size           $__internal_4_$__cuda_sm20_div_s64,(.L_x_95 - $__internal_4_$__cuda_sm20_div_s64)
$__internal_4_$__cuda_sm20_div_s64:
        /* <DEDUP_REMOVED lines=20> */
[----:B------:R-:W-:-:S04]  /*1b70*/  IMAD.HI.U32 R10, P1, R9, R13, R10 ;  /* 0x0000000d090a7227 */ /* 0x000fc8000782000a */
[----:B------:R-:W-:Y:S01]  /*1b80*/  IMAD.X R6, R15, 0x1, R9, P0 ;  /* 0x000000010f067824 */ /* 0x000fe200000e0609 */
        /* <DEDUP_REMOVED lines=57> */
[----:B------:R-:W-:Y:S01]  /*1f20*/  SEL R29, R2, R29, !P1 ;  /* 0x0000001d021d7207 */ /* 0x000fe20004800000 */
[----:B------:R-:W-:Y:S01]  /*1f30*/  IMAD.MOV.U32 R2, RZ, RZ, R0 ;  /* 0x000000ffff027224 */ /* 0x000fe200078e0000 */
[----:B------:R-:W-:Y:S02]  /*1f40*/  SEL R28, R28, 0xffffffff, P0 ;  /* 0xffffffff1c1c7807 */ /* 0x000fe40000000000 */
[----:B------:R-:W-:Y:S01]  /*1f50*/  SEL R29, R29, 0xffffffff, P0 ;  /* 0xffffffff1d1d7807 */ /* 0x000fe20000000000 */
[----:B------:R-:W-:Y:S06]  /*1f60*/  RET.REL.NODEC R2 `(_ZN2at6native13im2col_kernelIN3c107complexIdEEEEvlPKT_llllllllllllPS5_) ;  /* 0xffffffe002247950 */ /* 0x000fec0003c3ffff */
.L_x_64:
        /* <DEDUP_REMOVED lines=9> */
.L_x_95:


//--------------------- .text._ZN2at6native13im2col_kernelIfEEvlPKT_llllllllllllPS2_ --------------------------
	.section	.text._ZN2at6native13im2col_kernelIfEEvlPKT_llllllllllllPS2_,"ax",@progbits
	.align	128
        .global         _ZN2at6native13im2col_kernelIfEEvlPKT_llllllllllllPS2_
        .type           _ZN2at6native13im2col_kernelIfEEvlPKT_llllllllllllPS2_,@function
        .size           _ZN2at6native13im2col_kernelIfEEvlPKT_llllllllllllPS2_,(.L_x_96 - _ZN2at6native13im2col_kernelIfEEvlPKT_llllllllllllPS2_)
        .other          _ZN2at6native13im2col_kernelIfEEvlPKT_llllllllllllPS2_,@"STO_CUDA_ENTRY STV_DEFAULT"
_ZN2at6native13im2col_kernelIfEEvlPKT_llllllllllllPS2_:
.text._ZN2at6native13im2col_kernelIfEEvlPKT_llllllllllllPS2_:
        /* <DEDUP_REMOVED lines=15> */
.L_x_76:
[----:B------:R-:W-:Y:S01]  /*00f0*/  ULDC UR4, c[0x0][0x27c] ;  /* 0x00009f0000047ab9 */ /* 0x000fe20000000800 */
[----:B------:R-:W-:Y:S01]  /*0100*/  BSSY B0, `(.L_x_65) ;  /* 0x000002c000007945 */ /* 0x000fe20003800000 */
[----:B------:R-:W-:-:S04]  /*0110*/  LOP3.LUT R0, R49, UR4, RZ, 0xfc, !PT ;  /* 0x0000000431007c12 */ /* 0x000fc8000f8efcff */
[----:B------:R-:W-:-:S13]  /*0120*/  ISETP.NE.U32.AND P0, PT, R0, RZ, PT ;  /* 0x000000ff0000720c */ /* 0x000fda0003f05070 */
[----:B01----:R-:W-:Y:S05]  /*0130*/  @!P0 BRA `(.L_x_66) ;  /* 0x0000000000448947 */ /* 0x003fea0003800000 */
[----:B------:R-:W-:Y:S01]  /*0140*/  ULDC.64 UR4, c[0x0][0x278] ;  /* 0x00009e0000047ab9 */ /* 0x000fe20000000a00 */
[----:B------:R-:W-:Y:S01]  /*0150*/  IMAD.MOV.U32 R12, RZ, RZ, R48 ;  /* 0x000000ffff0c7224 */ /* 0x000fe200078e0030 */
[----:B------:R-:W-:Y:S01]  /*0160*/  MOV R7, R49 ;  /* 0x0000003100077202 */ /* 0x000fe20000000f00 */
[----:B------:R-:W-:Y:S01]  /*0170*/  IMAD.U32 R5, RZ, RZ, UR4 ;  /* 0x00000004ff057e24 */ /* 0x000fe2000f8e00ff */
[----:B------:R-:W-:Y:S01]  /*0180*/  MOV R0, 0x1b0 ;  /* 0x000001b000007802 */ /* 0x000fe20000000f00 */
[----:B------:R-:W-:-:S07]  /*0190*/  IMAD.U32 R4, RZ, RZ, UR5 ;  /* 0x00000005ff047e24 */ /* 0x000fce000f8e00ff */
[----:B------:R-:W-:Y:S05]  /*01a0*/  CALL.REL.NOINC `($__internal_5_$__cuda_sm20_div_s64) ;  /* 0x0000001800087944 */ /* 0x000fea0003c00000 */
[----:B------:R-:W-:Y:S01]  /*01b0*/  IADD3 R3, P0, RZ, -R12, RZ ;  /* 0x8000000cff037210 */ /* 0x000fe20007f1e0ff */
[----:B------:R-:W-:Y:S01]  /*01c0*/  ULDC.64 UR4, c[0x0][0x278] ;  /* 0x00009e0000047ab9 */ /* 0x000fe20000000a00 */
[----:B------:R-:W-:Y:S02]  /*01d0*/  IMAD.MOV.U32 R44, RZ, RZ, R12 ;  /* 0x000000ffff2c7224 */ /* 0x000fe400078e000c */
[--C-:B------:R-:W-:Y:S02]  /*01e0*/  IMAD.MOV.U32 R45, RZ, RZ, R13.reuse ;  /* 0x000000ffff2d7224 */ /* 0x100fe400078e000d */
[----:B------:R-:W-:Y:S02]  /*01f0*/  IMAD.X R0, RZ, RZ, ~R13, P0 ;  /* 0x000000ffff007224 */ /* 0x000fe400000e0e0d */
[----:B------:R-:W-:-:S04]  /*0200*/  IMAD.WIDE.U32 R46, R3, UR4, R48 ;  /* 0x00000004032e7c25 */ /* 0x000fc8000f8e0030 */
[----:B------:R-:W-:-:S04]  /*0210*/  IMAD R0, R0, UR4, RZ ;  /* 0x0000000400007c24 */ /* 0x000fc8000f8e02ff */
[----:B------:R-:W-:-:S04]  /*0220*/  IMAD R3, R3, UR5, R0 ;  /* 0x0000000503037c24 */ /* 0x000fc8000f8e0200 */
[----:B------:R-:W-:Y:S01]  /*0230*/  IMAD.IADD R47, R47, 0x1, R3 ;  /* 0x000000012f2f7824 */ /* 0x000fe200078e0203 */
[----:B------:R-:W-:Y:S06]  /*0240*/  BRA `(.L_x_67) ;  /* 0x00000000005c7947 */ /* 0x000fec0003800000 */
.L_x_66:
[----:B------:R-:W-:Y:S01]  /*0250*/  ULDC UR4, c[0x0][0x278] ;  /* 0x00009e0000047ab9 */ /* 0x000fe20000000800 */
[----:B------:R-:W-:Y:S01]  /*0260*/  IMAD.MOV.U32 R47, RZ, RZ, RZ ;  /* 0x000000ffff2f7224 */ /* 0x000fe200078e00ff */
[----:B------:R-:W0:Y:S01]  /*0270*/  I2F.U32.RP R0, UR4 ;  /* 0x0000000400007d06 */ /* 0x000e220008209000 */
[----:B------:R-:W-:Y:S01]  /*0280*/  ISETP.NE.U32.AND P2, PT, RZ, UR4, PT ;  /* 0x00000004ff007c0c */ /* 0x000fe2000bf45070 */
[----:B------:R-:W-:-:S06]  /*0290*/  IMAD.MOV.U32 R45, RZ, RZ, RZ ;  /* 0x000000ffff2d7224 */ /* 0x000fcc00078e00ff */
[----:B0-----:R-:W0:Y:S02]  /*02a0*/  MUFU.RCP R0, R0 ;  /* 0x0000000000007308 */ /* 0x001e240000001000 */
[----:B0-----:R-:W-:-:S06]  /*02b0*/  IADD3 R2, R0, 0xffffffe, RZ ;  /* 0x0ffffffe00027810 */ /* 0x001fcc0007ffe0ff */
        /* <DEDUP_REMOVED lines=15> */
[----:B------:R-:W-:-:S07]  /*03b0*/  IMAD R46, R3, UR4, R48 ;  /* 0x00000004032e7c24 */ /* 0x000fce000f8e0230 */
.L_x_67:
[----:B------:R-:W-:Y:S05]  /*03c0*/  BSYNC B0 ;  /* 0x0000000000007941 */ /* 0x000fea0003800000 */
.L_x_65:
[----:B------:R-:W-:Y:S01]  /*03d0*/  ULDC UR4, c[0x0][0x274] ;  /* 0x00009d0000047ab9 */ /* 0x000fe20000000800 */
[----:B------:R-:W-:Y:S01]  /*03e0*/  BSSY B0, `(.L_x_68) ;  /* 0x000002e000007945 */ /* 0x000fe20003800000 */
[----:B------:R-:W-:-:S04]  /*03f0*/  MOV R7, UR4 ;  /* 0x0000000400077c02 */ /* 0x000fc80008000f00 */
[----:B------:R-:W-:-:S04]  /*0400*/  LOP3.LUT R0, R45, R7, RZ, 0xfc, !PT ;  /* 0x000000072d007212 */ /* 0x000fc800078efcff */
[----:B------:R-:W-:-:S13]  /*0410*/  ISETP.NE.U32.AND P0, PT, R0, RZ, PT ;  /* 0x000000ff0000720c */ /* 0x000fda0003f05070 */
[----:B------:R-:W-:Y:S05]  /*0420*/  @!P0 BRA `(.L_x_69) ;  /* 0x0000000000448947 */ /* 0x000fea0003800000 */
[----:B------:R-:W-:Y:S01]  /*0430*/  ULDC.64 UR4, c[0x0][0x270] ;  /* 0x00009c0000047ab9 */ /* 0x000fe20000000a00 */
[----:B------:R-:W-:Y:S01]  /*0440*/  IMAD.MOV.U32 R12, RZ, RZ, R44 ;  /* 0x000000ffff0c7224 */ /* 0x000fe200078e002c */
[----:B------:R-:W-:Y:S01]  /*0450*/  MOV R0, 0x4a0 ;  /* 0x000004a000007802 */ /* 0x000fe20000000f00 */
[----:B------:R-:W-:Y:S02]  /*0460*/  IMAD.U32 R5, RZ, RZ, UR4 ;  /* 0x00000004ff057e24 */ /* 0x000fe4000f8e00ff */
[----:B------:R-:W-:Y:S02]  /*0470*/  IMAD.U32 R4, RZ, RZ, UR5 ;  /* 0x00000005ff047e24 */ /* 0x000fe4000f8e00ff */
[----:B------:R-:W-:-:S07]  /*0480*/  IMAD.MOV.U32 R7, RZ, RZ, R45 ;  /* 0x000000ffff077224 */ /* 0x000fce00078e002d */
[----:B------:R-:W-:Y:S05]  /*0490*/  CALL.REL.NOINC `($__internal_5_$__cuda_sm20_div_s64) ;  /* 0x00000014004c7944 */ /* 0x000fea0003c00000 */
[----:B------:R-:W-:Y:S01]  /*04a0*/  IADD3 R3, P0, RZ, -R12, RZ ;  /* 0x8000000cff037210 */ /* 0x000fe20007f1e0ff */
[----:B------:R-:W-:Y:S02]  /*04b0*/  ULDC.64 UR4, c[0x0][0x270] ;  /* 0x00009c0000047ab9 */ /* 0x000fe40000000a00 */
[----:B------:R-:W-:Y:S01]  /*04c0*/  MOV R11, UR4 ;  /* 0x00000004000b7c02 */ /* 0x000fe20008000f00 */
[----:B------:R-:W-:Y:S02]  /*04d0*/  IMAD.U32 R7, RZ, RZ, UR5 ;  /* 0x00000005ff077e24 */ /* 0x000fe4000f8e00ff */
[----:B------:R-:W-:Y:S02]  /*04e0*/  IMAD.X R0, RZ, RZ, ~R13, P0 ;  /* 0x000000ffff007224 */ /* 0x000fe400000e0e0d */
[----:B------:R-:W-:-:S04]  /*04f0*/  IMAD.WIDE.U32 R44, R3, R11, R44 ;  /* 0x0000000b032c7225 */ /* 0x000fc800078e002c */
[----:B------:R-:W-:-:S04]  /*0500*/  IMAD R0, R0, R11, RZ ;  /* 0x0000000b00007224 */ /* 0x000fc800078e02ff */
[----:B------:R-:W-:-:S04]  /*0510*/  IMAD R3, R3, R7, R0 ;  /* 0x0000000703037224 */ /* 0x000fc800078e0200 */
[----:B------:R-:W-:Y:S01]  /*0520*/  IMAD.IADD R45, R45, 0x1, R3 ;  /* 0x000000012d2d7824 */ /* 0x000fe200078e0203 */
[----:B------:R-:W-:Y:S06]  /*0530*/  BRA `(.L_x_70) ;  /* 0x0000000000607947 */ /* 0x000fec0003800000 */
.L_x_69:
[----:B------:R-:W-:Y:S01]  /*0540*/  ULDC UR4, c[0x0][0x270] ;  /* 0x00009c0000047ab9 */ /* 0x000fe20000000800 */
[----:B------:R-:W-:Y:S01]  /*0550*/  HFMA2.MMA R13, -RZ, RZ, 0, 0 ;  /* 0x00000000ff0d7435 */ /* 0x000fe200000001ff */
[----:B------:R-:W-:Y:S02]  /*0560*/  IMAD.U32 R11, RZ, RZ, UR4 ;  /* 0x00000004ff0b7e24 */ /* 0x000fe4000f8e00ff */
[----:B------:R-:W-:Y:S02]  /*0570*/  IMAD.MOV.U32 R45, RZ, RZ, RZ ;  /* 0x000000ffff2d7224 */ /* 0x000fe400078e00ff */
[----:B------:R-:W0:Y:S01]  /*0580*/  I2F.U32.RP R0, R11 ;  /* 0x0000000b00007306 */ /* 0x000e220000209000 */
[----:B------:R-:W-:-:S07]  /*0590*/  ISETP.NE.U32.AND P2, PT, R11, RZ, PT ;  /* 0x000000ff0b00720c */ /* 0x000fce0003f45070 */
[----:B0-----:R-:W0:Y:S02]  /*05a0*/  MUFU.RCP R0, R0 ;  /* 0x0000000000007308 */ /* 0x001e240000001000 */
[----:B0-----:R-:W-:-:S06]  /*05b0*/  IADD3 R2, R0, 0xffffffe, RZ ;  /* 0x0ffffffe00027810 */ /* 0x001fcc0007ffe0ff */
        /* <DEDUP_REMOVED lines=16> */
.L_x_70:
[----:B------:R-:W-:Y:S05]  /*06c0*/  BSYNC B0 ;  /* 0x0000000000007941 */ /* 0x000fea0003800000 */
.L_x_68:
        /* <DEDUP_REMOVED lines=17> */
[----:B------:R-:W-:Y:S01]  /*07e0*/  UIMAD UR8, UR9, 0x3, URZ ;  /* 0x00000003090878a4 */ /* 0x000fe2000f8e023f */
[----:B------:R-:W-:Y:S02]  /*07f0*/  IMAD.IADD R0, R3, 0x1, R5 ;  /* 0x0000000103007824 */ /* 0x000fe400078e0205 */
[----:B------:R-:W-:Y:S01]  /*0800*/  IMAD.WIDE.U32 R4, R2, R11, RZ ;  /* 0x0000000b02047225 */ /* 0x000fe200078e00ff */
[----:B------:R-:W-:-:S03]  /*0810*/  UIADD3 UR7, UR7, UR8, URZ ;  /* 0x0000000807077290 */ /* 0x000fc6000fffe03f */
[----:B------:R-:W-:Y:S02]  /*0820*/  IMAD R3, R0, R11, RZ ;  /* 0x0000000b00037224 */ /* 0x000fe400078e02ff */
[----:B------:R-:W-:Y:S01]  /*0830*/  IMAD.WIDE.U32 R10, R46, R8, UR4 ;  /* 0x000000042e0a7e25 */ /* 0x000fe2000f8e0008 */
[----:B------:R-:W-:-:S03]  /*0840*/  ULDC.64 UR4, c[0x0][0x280] ;  /* 0x0000a00000047ab9 */ /* 0x000fc60000000a00 */
[----:B------:R-:W-:Y:S02]  /*0850*/  IMAD R3, R2, R7, R3 ;  /* 0x0000000702037224 */ /* 0x000fe400078e0203 */
[----:B------:R-:W-:Y:S01]  /*0860*/  IMAD.WIDE.U32 R8, R46, R8, UR6 ;  /* 0x000000062e087e25 */ /* 0x000fe2000f8e0008 */
[----:B------:R-:W-:Y:S01]  /*0870*/  UMOV UR6, URZ ;  /* 0x0000003f00067c82 */ /* 0x000fe20008000000 */
[----:B------:R-:W-:Y:S02]  /*0880*/  UMOV UR7, URZ ;  /* 0x0000003f00077c82 */ /* 0x000fe40008000000 */
[----:B------:R-:W-:Y:S02]  /*0890*/  IMAD.IADD R3, R5, 0x1, R3 ;  /* 0x0000000105037824 */ /* 0x000fe400078e0203 */
[----:B------:R-:W-:Y:S02]  /*08a0*/  IMAD.IADD R43, R11, 0x1, R41 ;  /* 0x000000010b2b7824 */ /* 0x000fe400078e0229 */
[----:B------:R-:W-:-:S02]  /*08b0*/  IMAD R5, R3, R12, RZ ;  /* 0x0000000c03057224 */ /* 0x000fc400078e02ff */
[----:B------:R-:W-:-:S04]  /*08c0*/  IMAD.WIDE.U32 R2, R12, R4, R44 ;  /* 0x000000040c027225 */ /* 0x000fc800078e002c */
[----:B------:R-:W-:Y:S02]  /*08d0*/  IMAD R5, R13, R4, R5 ;  /* 0x000000040d057224 */ /* 0x000fe400078e0205 */
[----:B------:R-:W-:Y:S02]  /*08e0*/  IMAD.IADD R41, R41, 0x1, R9 ;  /* 0x0000000129297824 */ /* 0x000fe400078e0209 */
[----:B------:R-:W-:Y:S02]  /*08f0*/  IMAD.IADD R0, R3, 0x1, R5 ;  /* 0x0000000103007824 */ /* 0x000fe400078e0205 */
[----:B------:R-:W-:-:S04]  /*0900*/  IMAD.WIDE.U32 R4, R2, UR10, R46 ;  /* 0x0000000a02047c25 */ /* 0x000fc8000f8e002e */
[----:B------:R-:W-:Y:S01]  /*0910*/  IMAD R3, R0, UR10, RZ ;  /* 0x0000000a00037c24 */ /* 0x000fe2000f8e02ff */
[----:B------:R-:W-:-:S03]  /*0920*/  LEA R24, P0, R4, UR4, 0x2 ;  /* 0x0000000404187c11 */ /* 0x000fc6000f8010ff */
[----:B------:R-:W-:-:S05]  /*0930*/  IMAD R3, R2, UR11, R3 ;  /* 0x0000000b02037c24 */ /* 0x000fca000f8e0203 */
[----:B------:R-:W-:-:S04]  /*0940*/  IADD3 R25, R5, R3, RZ ;  /* 0x0000000305197210 */ /* 0x000fc80007ffe0ff */
[----:B------:R-:W-:-:S07]  /*0950*/  LEA.HI.X R25, R4, UR5, R25, 0x2, P0 ;  /* 0x0000000504197c11 */ /* 0x000fce00080f1419 */
.L_x_75:
[----:B01----:R-:W0:Y:S01]  /*0960*/  LDC.64 R4, c[0x0][0x250] ;  /* 0x00009400ff047b82 */ /* 0x003e220000000a00 */
[----:B------:R-:W-:Y:S01]  /*0970*/  ULDC.64 UR4, c[0x0][0x240] ;  /* 0x0000900000047ab9 */ /* 0x000fe20000000a00 */
[----:B------:R-:W-:Y:S01]  /*0980*/  ULDC.64 UR16, c[0x0][0x220] ;  /* 0x0000880000107ab9 */ /* 0x000fe20000000a00 */
[----:B------:R-:W-:Y:S01]  /*0990*/  UIADD3 UR4, UP0, URZ, -UR4, URZ ;  /* 0x800000043f047290 */ /* 0x000fe2000ff1e03f */
[----:B------:R-:W-:Y:S01]  /*09a0*/  MOV R42, R10 ;  /* 0x0000000a002a7202 */ /* 0x000fe20000000f00 */
        /* <DEDUP_REMOVED lines=43> */
[C---:B------:R-:W-:Y:S01]  /*0c60*/  IMAD.IADD R21, R39.reuse, 0x1, R21 ;  /* 0x0000000127157824 */ /* 0x040fe200078e0215 */
[----:B------:R-:W-:Y:S01]  /*0c70*/  UMOV UR5, URZ ;  /* 0x0000003f00057c82 */ /* 0x000fe20008000000 */
[----:B------:R-:W-:Y:S01]  /*0c80*/  IMAD.IADD R31, R39, 0x1, R3 ;  /* 0x00000001271f7824 */ /* 0x000fe200078e0203 */
[----:B0-----:R-:W-:-:S02]  /*0c90*/  SHF.L.U64.HI R0, R14, 0x1, R15 ;  /* 0x000000010e007819 */ /* 0x001fc4000001020f */
[----:B-1----:R-:W-:Y:S02]  /*0ca0*/  LEA R22, P1, R14, -R26, 0x1 ;  /* 0x8000001a0e167211 */ /* 0x002fe400078208ff */
[----:B------:R-:W-:-:S03]  /*0cb0*/  IADD3 R26, P2, -R26, R14, RZ ;  /* 0x0000000e1a1a7210 */ /* 0x000fc60007f5e1ff */
[--C-:B------:R-:W-:Y:S02]  /*0cc0*/  IMAD.X R23, R0, 0x1, ~R27.reuse, P1 ;  /* 0x0000000100177824 */ /* 0x100fe400008e0e1b */
[----:B------:R-:W-:Y:S02]  /*0cd0*/  IMAD.X R27, R15, 0x1, ~R27, P2 ;  /* 0x000000010f1b7824 */ /* 0x000fe400010e0e1b */
[----:B------:R-:W-:-:S04]  /*0ce0*/  IMAD.WIDE.U32 R22, R46, UR4, R22 ;  /* 0x000000042e167c25 */ /* 0x000fc8000f8e0016 */
[----:B------:R-:W-:Y:S01]  /*0cf0*/  IMAD.WIDE.U32 R26, R46, UR4, R26 ;  /* 0x000000042e1a7c25 */ /* 0x000fe2000f8e001a */
[----:B------:R-:W-:-:S03]  /*0d00*/  IADD3 R23, R19, R23, RZ ;  /* 0x0000001713177210 */ /* 0x000fc60007ffe0ff */
[----:B------:R-:W-:Y:S02]  /*0d10*/  IMAD.IADD R27, R19, 0x1, R27 ;  /* 0x00000001131b7824 */ /* 0x000fe400078e021b */
[----:B------:R-:W-:Y:S02]  /*0d20*/  IMAD.SHL.U32 R0, R14, 0x10, RZ ;  /* 0x000000100e007824 */ /* 0x000fe400078e00ff */
[----:B------:R-:W-:Y:S01]  /*0d30*/  IMAD.WIDE.U32 R34, R18, UR10, R26 ;  /* 0x0000000a12227c25 */ /* 0x000fe2000f8e001a */
[----:B------:R-:W-:Y:S02]  /*0d40*/  LOP3.LUT R27, R16, 0x3, RZ, 0xc0, !PT ;  /* 0x00000003101b7812 */ /* 0x000fe400078ec0ff */
[----:B------:R-:W-:Y:S01]  /*0d50*/  SHF.L.U64.HI R26, R14, 0x2, R15 ;  /* 0x000000020e1a7819 */ /* 0x000fe2000001020f */
[----:B------:R-:W-:Y:S01]  /*0d60*/  IMAD.WIDE.U32 R18, R18, UR10, R22 ;  /* 0x0000000a12127c25 */ /* 0x000fe2000f8e0016 */
[----:B------:R-:W-:Y:S01]  /*0d70*/  ULDC.64 UR10, c[0x0][0x278] ;  /* 0x00009e00000a7ab9 */ /* 0x000fe20000000a00 */
[----:B------:R-:W-:Y:S01]  /*0d80*/  LEA R37, P1, R34, UR18, 0x2 ;  /* 0x0000001222257c11 */ /* 0x000fe2000f8210ff */
[----:B------:R-:W-:Y:S01]  /*0d90*/  UIMAD UR4, UR11, UR12, URZ ;  /* 0x0000000c0b0472a4 */ /* 0x000fe2000f8e023f */
[C---:B------:R-:W-:Y:S01]  /*0da0*/  IMAD.IADD R29, R39.reuse, 0x1, R35 ;  /* 0x00000001271d7824 */ /* 0x040fe200078e0223 */
[----:B------:R-:W-:Y:S01]  /*0db0*/  LEA.HI.X R35, R20, UR19, R21, 0x2, P3 ;  /* 0x0000001314237c11 */ /* 0x000fe200098f1415 */
[----:B------:R-:W-:Y:S01]  /*0dc0*/  UIMAD.WIDE.U32 UR8, UR10, UR12, URZ ;  /* 0x0000000c0a0872a5 */ /* 0x000fe2000f8e003f */
[----:B------:R-:W-:Y:S01]  /*0dd0*/  IADD3 R19, R39, R19, RZ ;  /* 0x0000001327137210 */ /* 0x000fe20007ffe0ff */
[----:B------:R-:W-:Y:S01]  /*0de0*/  UIMAD UR10, UR10, UR13, UR4 ;  /* 0x0000000d0a0a72a4 */ /* 0x000fe2000f8e0204 */
[C---:B------:R-:W-:Y:S01]  /*0df0*/  LEA R33, P3, R18.reuse, UR18, 0x2 ;  /* 0x0000001212217c11 */ /* 0x040fe2000f8610ff */
[----:B------:R-:W-:Y:S01]  /*0e00*/  USHF.L.U32 UR12, UR8, 0x2, URZ ;  /* 0x00000002080c7899 */ /* 0x000fe2000800063f */
[----:B------:R-:W-:Y:S01]  /*0e10*/  IADD3 R36, P2, R27, -R16, RZ ;  /* 0x800000101b247210 */ /* 0x000fe20007f5e0ff */
[----:B------:R-:W-:Y:S01]  /*0e20*/  UIADD3 UR9, UR9, UR10, URZ ;  /* 0x0000000a09097290 */ /* 0x000fe2000fffe03f */
[----:B------:R-:W-:Y:S01]  /*0e30*/  LEA.HI.X R32, R18, UR19, R19, 0x2, P3 ;  /* 0x0000001312207c11 */ /* 0x000fe200098f1413 */
[----:B------:R-:W-:Y:S01]  /*0e40*/  UMOV UR4, URZ ;  /* 0x0000003f00047c82 */ /* 0x000fe20008000000 */
[----:B------:R-:W-:Y:S01]  /*0e50*/  LEA R30, P3, R2, UR18, 0x2 ;  /* 0x00000012021e7c11 */ /* 0x000fe2000f8610ff */
[----:B------:R-:W-:Y:S01]  /*0e60*/  IMAD.X R28, RZ, RZ, ~R17, P2 ;  /* 0x000000ffff1c7224 */ /* 0x000fe200010e0e11 */
[----:B------:R-:W-:Y:S01]  /*0e70*/  LEA.HI.X R34, R34, UR19, R29, 0x2, P1 ;  /* 0x0000001322227c11 */ /* 0x000fe200088f141d */
[----:B------:R-:W-:Y:S01]  /*0e80*/  IMAD.MOV.U32 R29, RZ, RZ, R10 ;  /* 0x000000ffff1d7224 */ /* 0x000fe200078e000a */
[----:B------:R-:W-:Y:S01]  /*0e90*/  ISETP.GE.U32.AND P1, PT, R6, UR16, PT ;  /* 0x0000001006007c0c */ /* 0x000fe2000bf26070 */
[----:B------:R-:W-:Y:S01]  /*0ea0*/  USHF.L.U64.HI UR8, UR8, 0x2, UR9 ;  /* 0x0000000208087899 */ /* 0x000fe20008010209 */
[----:B------:R-:W-:Y:S01]  /*0eb0*/  LEA.HI.X R31, R2, UR19, R31, 0x2, P3 ;  /* 0x00000013021f7c11 */ /* 0x000fe200098f141f */
[----:B------:R-:W-:Y:S01]  /*0ec0*/  ULDC.64 UR10, c[0x0][0x228] ;  /* 0x00008a00000a7ab9 */ /* 0x000fe20000000a00 */
[----:B------:R-:W-:-:S02]  /*0ed0*/  MOV R27, R43 ;  /* 0x0000002b001b7202 */ /* 0x000fc40000000f00 */
[----:B------:R-:W-:Y:S02]  /*0ee0*/  SHF.L.U64.HI R15, R14, 0x4, R15 ;  /* 0x000000040e0f7819 */ /* 0x000fe4000001020f */
[----:B------:R-:W-:Y:S01]  /*0ef0*/  ISETP.GE.AND.EX P1, PT, R5, UR17, PT, P1 ;  /* 0x0000001105007c0c */ /* 0x000fe2000bf26310 */
[----:B------:R-:W-:-:S12]  /*0f00*/  ULDC.64 UR16, c[0x0][0x278] ;  /* 0x00009e0000107ab9 */ /* 0x000fd80000000a00 */
.L_x_73:
[----:B-1----:R-:W-:Y:S01]  /*0f10*/  LOP3.LUT R16, R27, R5, RZ, 0xfc, !PT ;  /* 0x000000051b107212 */ /* 0x002fe200078efcff */
[----:B------:R-:W-:Y:S01]  /*0f20*/  IMAD.MOV.U32 R53, RZ, RZ, RZ ;  /* 0x000000ffff357224 */ /* 0x000fe200078e00ff */
[----:B------:R-:W-:Y:S02]  /*0f30*/  ISETP.GE.U32.AND P3, PT, R29, UR10, PT ;  /* 0x0000000a1d007c0c */ /* 0x000fe4000bf66070 */
[----:B------:R-:W-:Y:S02]  /*0f40*/  ISETP.LT.OR P2, PT, R16, RZ, P1 ;  /* 0x000000ff1000720c */ /* 0x000fe40000f41670 */
[----:B------:R-:W0:Y:S02]  /*0f50*/  LDC.64 R16, c[0x0][0x268] ;  /* 0x00009a00ff107b82 */ /* 0x000e240000000a00 */
[----:B------:R-:W-:-:S13]  /*0f60*/  ISETP.GE.OR.EX P2, PT, R27, UR11, P2, P3 ;  /* 0x0000000b1b007c0c */ /* 0x000fda0009746730 */
[----:B------:R-:W2:Y:S01]  /*0f70*/  @!P2 LDG.E R53, desc[UR14][R30.64] ;  /* 0x0000000e1e35a981 */ /* 0x000ea2000c1e1900 */
[----:B------:R-:W-:Y:S01]  /*0f80*/  IMAD.MOV.U32 R22, RZ, RZ, R24 ;  /* 0x000000ffff167224 */ /* 0x000fe200078e0018 */
[----:B------:R-:W-:Y:S01]  /*0f90*/  HFMA2.MMA R51, -RZ, RZ, 0, 0 ;  /* 0x00000000ff337435 */ /* 0x000fe200000001ff */
[----:B------:R-:W-:Y:S01]  /*0fa0*/  IMAD.MOV.U32 R23, RZ, RZ, R25 ;  /* 0x000000ffff177224 */ /* 0x000fe200078e0019 */
[----:B0-----:R-:W-:-:S04]  /*0fb0*/  IADD3 R19, P2, R29, R16, RZ ;  /* 0x000000101d137210 */ /* 0x001fc80007f5e0ff */
[----:B------:R-:W-:Y:S01]  /*0fc0*/  ISETP.GE.U32.AND P3, PT, R19, UR10, PT ;  /* 0x0000000a13007c0c */ /* 0x000fe2000bf66070 */
[----:B------:R-:W-:-:S05]  /*0fd0*/  IMAD.X R21, R27, 0x1, R17, P2 ;  /* 0x000000011b157824 */ /* 0x000fca00010e0611 */
[----:B------:R-:W-:-:S04]  /*0fe0*/  LOP3.LUT R18, R21, R5, RZ, 0xfc, !PT ;  /* 0x0000000515127212 */ /* 0x000fc800078efcff */
[----:B------:R-:W-:-:S04]  /*0ff0*/  ISETP.LT.OR P2, PT, R18, RZ, P1 ;  /* 0x000000ff1200720c */ /* 0x000fc80000f41670 */
[----:B------:R-:W-:Y:S02]  /*1000*/  ISETP.GE.OR.EX P2, PT, R21, UR11, P2, P3 ;  /* 0x0000000b15007c0c */ /* 0x000fe40009746730 */
[----:B------:R-:W0:Y:S01]  /*1010*/  LDC.64 R20, c[0x0][0x270] ;  /* 0x00009c00ff147b82 */ /* 0x000e220000000a00 */
[----:B--2---:R1:W-:Y:S10]  /*1020*/  STG.E desc[UR14][R22.64], R53 ;  /* 0x0000003516007986 */ /* 0x0043f4000c10190e */
[----:B-1----:R-:W-:Y:S01]  /*1030*/  @!P2 IMAD.MOV.U32 R22, RZ, RZ, R37 ;  /* 0x000000ffff16a224 */ /* 0x002fe200078e0025 */
[----:B------:R-:W-:-:S05]  /*1040*/  @!P2 MOV R23, R34 ;  /* 0x000000220017a202 */ /* 0x000fca0000000f00 */
[----:B------:R1:W2:Y:S01]  /*1050*/  @!P2 LDG.E R51, desc[UR14][R22.64] ;  /* 0x0000000e1633a981 */ /* 0x0002a2000c1e1900 */
[----:B------:R-:W-:Y:S01]  /*1060*/  LEA R19, P2, R16, R29, 0x1 ;  /* 0x0000001d10137211 */ /* 0x000fe200078408ff */
[----:B0-----:R-:W-:Y:S02]  /*1070*/  IMAD R40, R20, UR17, RZ ;  /* 0x0000001114287c24 */ /* 0x001fe4000f8e02ff */
[----:B------:R-:W-:Y:S01]  /*1080*/  IMAD.MOV.U32 R53, RZ, RZ, RZ ;  /* 0x000000ffff357224 */ /* 0x000fe200078e00ff */
[----:B------:R-:W-:Y:S01]  /*1090*/  LEA.HI.X R55, R16, R27, R17, 0x1, P2 ;  /* 0x0000001b10377211 */ /* 0x000fe200010f0c11 */
[----:B------:R-:W-:Y:S01]  /*10a0*/  IMAD R21, R21, UR16, R40 ;  /* 0x0000001015157c24 */ /* 0x000fe2000f8e0228 */
[----:B------:R-:W-:Y:S02]  /*10b0*/  ISETP.GE.U32.AND P3, PT, R19, UR10, PT ;  /* 0x0000000a13007c0c */ /* 0x000fe4000bf66070 */
[----:B------:R-:W-:-:S04]  /*10c0*/  LOP3.LUT R18, R55, R5, RZ, 0xfc, !PT ;  /* 0x0000000537127212 */ /* 0x000fc800078efcff */
[----:B------:R-:W-:Y:S01]  /*10d0*/  ISETP.LT.OR P2, PT, R18, RZ, P1 ;  /* 0x000000ff1200720c */ /* 0x000fe20000f41670 */
[----:B------:R-:W-:-:S03]  /*10e0*/  IMAD.WIDE.U32 R18, R20, UR16, RZ ;  /* 0x0000001014127c25 */ /* 0x000fc6000f8e00ff */
[----:B------:R-:W-:Y:S01]  /*10f0*/  ISETP.GE.OR.EX P2, PT, R55, UR11, P2, P3 ;  /* 0x0000000b37007c0c */ /* 0x000fe20009746730 */
[----:B------:R-:W-:Y:S01]  /*1100*/  IMAD.IADD R19, R19, 0x1, R21 ;  /* 0x0000000113137824 */ /* 0x000fe200078e0215 */
[----:B------:R-:W-:-:S04]  /*1110*/  LEA R20, P3, R18, R24, 0x2 ;  /* 0x0000001812147211 */ /* 0x000fc800078610ff */
[----:B------:R-:W-:-:S07]  /*1120*/  LEA.HI.X R21, R18, R25, R19, 0x2, P3 ;  /* 0x0000001912157211 */ /* 0x000fce00018f1413 */
[----:B-1----:R-:W-:Y:S01]  /*1130*/  @!P2 IMAD.MOV.U32 R22, RZ, RZ, R33 ;  /* 0x000000ffff16a224 */ /* 0x002fe200078e0021 */
[----:B------:R-:W-:Y:S01]  /*1140*/  @!P2 MOV R23, R32 ;  /* 0x000000200017a202 */ /* 0x000fe20000000f00 */
[----:B------:R-:W-:Y:S01]  /*1150*/  IMAD R17, R17, 0x3, RZ ;  /* 0x0000000311117824 */ /* 0x000fe200078e02ff */
[----:B--2---:R0:W-:Y:S04]  /*1160*/  STG.E desc[UR14][R20.64], R51 ;  /* 0x0000003314007986 */ /* 0x0041e8000c10190e */
[----:B------:R1:W2:Y:S02]  /*1170*/  @!P2 LDG.E R53, desc[UR14][R22.64] ;  /* 0x0000000e1635a981 */ /* 0x0002a4000c1e1900 */
[----:B-1----:R-:W-:Y:S02]  /*1180*/  IMAD.MOV.U32 R22, RZ, RZ, R29 ;  /* 0x000000ffff167224 */ /* 0x002fe400078e001d */
[----:B------:R-:W-:-:S02]  /*1190*/  IMAD.MOV.U32 R23, RZ, RZ, R27 ;  /* 0x000000ffff177224 */ /* 0x000fc400078e001b */
[----:B------:R-:W-:Y:S01]  /*11a0*/  IMAD.WIDE.U32 R24, R16, 0x3, R22 ;  /* 0x0000000310187825 */ /* 0x000fe200078e0016 */
[----:B------:R-:W-:-:S03]  /*11b0*/  HFMA2.MMA R23, -RZ, RZ, 0, 0 ;  /* 0x00000000ff177435 */ /* 0x000fc600000001ff */
[----:B------:R-:W-:Y:S01]  /*11c0*/  IMAD.IADD R17, R17, 0x1, R25 ;  /* 0x0000000111117824 */ /* 0x000fe200078e0219 */
[----:B------:R-:W-:-:S04]  /*11d0*/  ISETP.GE.U32.AND P3, PT, R24, UR10, PT ;  /* 0x0000000a18007c0c */ /* 0x000fc8000bf66070 */
[----:B------:R-:W-:-:S04]  /*11e0*/  LOP3.LUT R16, R17, R5, RZ, 0xfc, !PT ;  /* 0x0000000511107212 */ /* 0x000fc800078efcff */
[----:B------:R-:W-:-:S04]  /*11f0*/  ISETP.LT.OR P2, PT, R16, RZ, P1 ;  /* 0x000000ff1000720c */ /* 0x000fc80000f41670 */
[----:B------:R-:W-:Y:S02]  /*1200*/  ISETP.GE.OR.EX P2, PT, R17, UR11, P2, P3 ;  /* 0x0000000b11007c0c */ /* 0x000fe40009746730 */
[----:B------:R-:W-:-:S04]  /*1210*/  LEA R16, P3, R18, R20, 0x2 ;  /* 0x0000001412107211 */ /* 0x000fc800078610ff */
[----:B------:R-:W-:-:S07]  /*1220*/  LEA.HI.X R17, R18, R21, R19, 0x2, P3 ;  /* 0x0000001512117211 */ /* 0x000fce00018f1413 */
[----:B------:R-:W-:Y:S02]  /*1230*/  @!P2 IMAD.MOV.U32 R18, RZ, RZ, R38 ;  /* 0x000000ffff12a224 */ /* 0x000fe400078e0026 */
[----:B------:R-:W-:Y:S01]  /*1240*/  @!P2 IMAD.MOV.U32 R19, RZ, RZ, R35 ;  /* 0x000000ffff13a224 */ /* 0x000fe200078e0023 */
[----:B--2---:R1:W-:Y:S04]  /*1250*/  STG.E desc[UR14][R16.64], R53 ;  /* 0x0000003510007986 */ /* 0x0043e8000c10190e */
[----:B------:R-:W2:Y:S01]  /*1260*/  @!P2 LDG.E R23, desc[UR14][R18.64] ;  /* 0x0000000e1217a981 */ /* 0x000ea2000c1e1900 */
[----:B------:R-:W-:Y:S01]  /*1270*/  UIADD3 UR4, UP0, UR4, 0x4, URZ ;  /* 0x0000000404047890 */ /* 0x000fe2000ff1e03f */
[----:B0-----:R-:W-:Y:S02]  /*1280*/  IADD3 R20, P2, R16, UR12, RZ ;  /* 0x0000000c10147c10 */ /* 0x001fe4000ff5e0ff */
[----:B------:R-:W-:Y:S01]  /*1290*/  IADD3 R38, P6, R38, R0, RZ ;  /* 0x0000000026267210 */ /* 0x000fe20007fde0ff */
[----:B------:R-:W-:Y:S01]  /*12a0*/  UIADD3.X UR5, URZ, UR5, URZ, UP0, !UPT ;  /* 0x000000053f057290 */ /* 0x000fe200087fe43f */
[----:B------:R-:W-:-:S02]  /*12b0*/  IADD3.X R21, R17, UR8, RZ, P2, !PT ;  /* 0x0000000811157c10 */ /* 0x000fc400097fe4ff */
[----:B------:R-:W-:Y:S01]  /*12c0*/  IADD3 R22, P3, R36, UR4, RZ ;  /* 0x0000000424167c10 */ /* 0x000fe2000ff7e0ff */
[----:B------:R-:W-:Y:S01]  /*12d0*/  IMAD.X R35, R35, 0x1, R15, P6 ;  /* 0x0000000123237824 */ /* 0x000fe200030e060f */
[----:B------:R-:W-:Y:S02]  /*12e0*/  IADD3 R24, P5, R20, UR12, RZ ;  /* 0x0000000c14187c10 */ /* 0x000fe4000ffbe0ff */
[----:B------:R-:W-:Y:S02]  /*12f0*/  ISETP.NE.U32.AND P2, PT, R22, RZ, PT ;  /* 0x000000ff1600720c */ /* 0x000fe40003f45070 */
[----:B------:R-:W-:Y:S02]  /*1300*/  IADD3.X R22, R28, UR5, RZ, P3, !PT ;  /* 0x000000051c167c10 */ /* 0x000fe40009ffe4ff */
[----:B------:R-:W-:Y:S02]  /*1310*/  LEA R29, P3, R14, R29, 0x2 ;  /* 0x0000001d0e1d7211 */ /* 0x000fe400078610ff */
[----:B------:R-:W-:-:S02]  /*1320*/  ISETP.NE.AND.EX P2, PT, R22, RZ, PT, P2 ;  /* 0x000000ff1600720c */ /* 0x000fc40003f45320 */
[----:B------:R-:W-:Y:S01]  /*1330*/  IADD3.X R25, R21, UR8, RZ, P5, !PT ;  /* 0x0000000815197c10 */ /* 0x000fe2000affe4ff */
[----:B------:R-:W-:Y:S01]  /*1340*/  IMAD.X R27, R27, 0x1, R26, P3 ;  /* 0x000000011b1b7824 */ /* 0x000fe200018e061a */
[-C--:B------:R-:W-:Y:S02]  /*1350*/  IADD3 R37, P3, R37, R0.reuse, RZ ;  /* 0x0000000025257210 */ /* 0x080fe40007f7e0ff */
[-C--:B------:R-:W-:Y:S02]  /*1360*/  IADD3 R33, P5, R33, R0.reuse, RZ ;  /* 0x0000000021217210 */ /* 0x080fe40007fbe0ff */
[----:B------:R-:W-:Y:S01]  /*1370*/  IADD3 R30, P4, R30, R0, RZ ;  /* 0x000000001e1e7210 */ /* 0x000fe20007f9e0ff */
[--C-:B------:R-:W-:Y:S02]  /*1380*/  IMAD.X R34, R34, 0x1, R15.reuse, P3 ;  /* 0x0000000122227824 */ /* 0x100fe400018e060f */
[----:B------:R-:W-:Y:S01]  /*1390*/  IMAD.X R32, R32, 0x1, R15, P5 ;  /* 0x0000000120207824 */ /* 0x000fe200028e060f */
[----:B------:R-:W-:Y:S01]  /*13a0*/  IADD3.X R31, R31, R15, RZ, P4, !PT ;  /* 0x0000000f1f1f7210 */ /* 0x000fe200027fe4ff */
[----:B--2---:R1:W-:Y:S01]  /*13b0*/  STG.E desc[UR14][R20.64], R23 ;  /* 0x0000001714007986 */ /* 0x0043e2000c10190e */
[----:B------:R-:W-:Y:S07]  /*13c0*/  @P2 BRA `(.L_x_73) ;  /* 0xfffffff800d02947 */ /* 0x000fee000383ffff */
.L_x_72:
[----:B-1----:R-:W0:Y:S01]  /*13d0*/  LDC R20, c[0x0][0x238] ;  /* 0x00008e00ff147b82 */ /* 0x002e220000000800 */
[----:B------:R-:W-:Y:S02]  /*13e0*/  IADD3 R39, R3, R39, RZ ;  /* 0x0000002703277210 */ /* 0x000fe40007ffe0ff */
[----:B0-----:R-:W-:-:S13]  /*13f0*/  LOP3.LUT P1, RZ, R20, 0x3, RZ, 0xc0, !PT ;  /* 0x0000000314ff7812 */ /* 0x001fda000782c0ff */
[----:B------:R-:W-:Y:S05]  /*1400*/  @!P1 BRA `(.L_x_74) ;  /* 0x0000000400449947 */ /* 0x000fea0003800000 */
[----:B------:R-:W0:Y:S01]  /*1410*/  LDC.64 R14, c[0x0][0x268] ;  /* 0x00009a00ff0e7b82 */ /* 0x000e220000000a00 */
[----:B------:R-:W-:Y:S01]  /*1420*/  IMAD.MOV.U32 R42, RZ, RZ, R10 ;  /* 0x000000ffff2a7224 */ /* 0x000fe200078e000a */
[----:B------:R-:W-:Y:S01]  /*1430*/  ULDC.64 UR8, c[0x0][0x220] ;  /* 0x0000880000087ab9 */ /* 0x000fe20000000a00 */
[----:B------:R-:W-:Y:S01]  /*1440*/  IMAD.MOV.U32 R21, RZ, RZ, RZ ;  /* 0x000000ffff157224 */ /* 0x000fe200078e00ff */
[----:B------:R-:W-:-:S04]  /*1450*/  ISETP.GE.U32.AND P1, PT, R6, UR8, PT ;  /* 0x0000000806007c0c */ /* 0x000fc8000bf26070 */
[----:B------:R-:W-:Y:S01]  /*1460*/  ISETP.GE.AND.EX P1, PT, R5, UR9, PT, P1 ;  /* 0x0000000905007c0c */ /* 0x000fe2000bf26310 */
[----:B------:R-:W-:Y:S01]  /*1470*/  ULDC.64 UR8, c[0x0][0x278] ;  /* 0x00009e0000087ab9 */ /* 0x000fe20000000a00 */
[C---:B0-----:R-:W-:Y:S02]  /*1480*/  IMAD R0, R14.reuse, UR5, RZ ;  /* 0x000000050e007c24 */ /* 0x041fe4000f8e02ff */
[----:B------:R-:W-:-:S04]  /*1490*/  IMAD.WIDE.U32 R16, R14, UR4, R42 ;  /* 0x000000040e107c25 */ /* 0x000fc8000f8e002a */
[----:B------:R-:W-:Y:S01]  /*14a0*/  IMAD R23, R15, UR4, R0 ;  /* 0x000000040f177c24 */ /* 0x000fe2000f8e0200 */
[----:B------:R-:W-:-:S03]  /*14b0*/  ISETP.GE.U32.AND P3, PT, R16, UR10, PT ;  /* 0x0000000a10007c0c */ /* 0x000fc6000bf66070 */
[----:B------:R-:W-:-:S05]  /*14c0*/  IMAD.IADD R7, R17, 0x1, R23 ;  /* 0x0000000111077824 */ /* 0x000fca00078e0217 */
[----:B------:R-:W-:-:S04]  /*14d0*/  LOP3.LUT R0, R7, R5, RZ, 0xfc, !PT ;  /* 0x0000000507007212 */ /* 0x000fc800078efcff */
[----:B------:R-:W-:-:S04]  /*14e0*/  ISETP.LT.OR P2, PT, R0, RZ, P1 ;  /* 0x000000ff0000720c */ /* 0x000fc80000f41670 */
[----:B------:R-:W-:-:S13]  /*14f0*/  ISETP.GE.OR.EX P2, PT, R7, UR11, P2, P3 ;  /* 0x0000000b07007c0c */ /* 0x000fda0009746730 */
[----:B------:R-:W0:Y:S01]  /*1500*/  @!P2 LDC.64 R18, c[0x0][0x218] ;  /* 0x00008600ff12ab82 */ /* 0x000e220000000a00 */
[----:B------:R-:W-:-:S04]  /*1510*/  @!P2 IMAD.MOV.U32 R38, RZ, RZ, R2 ;  /* 0x000000ffff26a224 */ /* 0x000fc800078e0002 */
[----:B------:R-:W-:-:S05]  /*1520*/  @!P2 IMAD.WIDE.U32 R6, R14, UR4, R38 ;  /* 0x000000040e06ac25 */ /* 0x000fca000f8e0026 */
[----:B------:R-:W-:Y:S02]  /*1530*/  @!P2 IADD3 R0, R23, R7, RZ ;  /* 0x000000071700a210 */ /* 0x000fe40007ffe0ff */
[----:B0-----:R-:W-:-:S04]  /*1540*/  @!P2 LEA R18, P3, R6, R18, 0x2 ;  /* 0x000000120612a211 */ /* 0x001fc800078610ff */
[----:B------:R-:W-:Y:S02]  /*1550*/  @!P2 LEA.HI.X R19, R6, R19, R0, 0x2, P3 ;  /* 0x000000130613a211 */ /* 0x000fe400018f1400 */
[----:B------:R-:W0:Y:S03]  /*1560*/  LDC.64 R6, c[0x0][0x270] ;  /* 0x00009c00ff067b82 */ /* 0x000e260000000a00 */
[----:B------:R-:W2:Y:S01]  /*1570*/  @!P2 LDG.E R21, desc[UR14][R18.64] ;  /* 0x0000000e1215a981 */ /* 0x000ea2000c1e1900 */
[----:B------:R-:W-:-:S04]  /*1580*/  LOP3.LUT R30, R20, 0x3, RZ, 0xc0, !PT ;  /* 0x00000003141e7812 */ /* 0x000fc800078ec0ff */
[----:B------:R-:W-:-:S04]  /*1590*/  ISETP.NE.U32.AND P2, PT, R30, 0x1, PT ;  /* 0x000000011e00780c */ /* 0x000fc80003f45070 */
[----:B------:R-:W-:Y:S01]  /*15a0*/  ISETP.NE.AND.EX P2, PT, RZ, RZ, PT, P2 ;  /* 0x000000ffff00720c */ /* 0x000fe20003f45320 */
[C---:B0-----:R-:W-:Y:S02]  /*15b0*/  IMAD R0, R6.reuse, UR9, RZ ;  /* 0x0000000906007c24 */ /* 0x041fe4000f8e02ff */
[----:B------:R-:W-:-:S04]  /*15c0*/  IMAD.WIDE.U32 R16, R6, UR8, RZ ;  /* 0x0000000806107c25 */ /* 0x000fc8000f8e00ff */
[----:B------:R-:W-:Y:S02]  /*15d0*/  IMAD R7, R7, UR8, R0 ;  /* 0x0000000807077c24 */ /* 0x000fe4000f8e0200 */
[----:B------:R-:W-:Y:S02]  /*15e0*/  IMAD.MOV.U32 R6, RZ, RZ, R24 ;  /* 0x000000ffff067224 */ /* 0x000fe400078e0018 */
[----:B------:R-:W-:Y:S01]  /*15f0*/  IMAD.IADD R31, R17, 0x1, R7 ;  /* 0x00000001111f7824 */ /* 0x000fe200078e0207 */
[----:B------:R-:W-:Y:S01]  /*1600*/  MOV R7, R25 ;  /* 0x0000001900077202 */ /* 0x000fe20000000f00 */
[----:B--2---:R0:W-:Y:S02]  /*1610*/  STG.E desc[UR14][R24.64], R21 ;  /* 0x0000001518007986 */ /* 0x0041e4000c10190e */
[----:B0-----:R-:W-:-:S04]  /*1620*/  LEA R24, P3, R16, R24, 0x2 ;  /* 0x0000001810187211 */ /* 0x001fc800078610ff */
[----:B------:R-:W-:Y:S01]  /*1630*/  LEA.HI.X R25, R16, R25, R31, 0x2, P3 ;  /* 0x0000001910197211 */ /* 0x000fe200018f141f */
[----:B------:R-:W-:Y:S08]  /*1640*/  @!P2 BRA `(.L_x_74) ;  /* 0x0000000000b4a947 */ /* 0x000ff00003800000 */
[----:B------:R-:W0:Y:S01]  /*1650*/  LDC.64 R18, c[0x0][0x268] ;  /* 0x00009a00ff127b82 */ /* 0x000e220000000a00 */
[----:B------:R-:W-:Y:S01]  /*1660*/  HFMA2.MMA R29, -RZ, RZ, 0, 0 ;  /* 0x00000000ff1d7435 */ /* 0x000fe200000001ff */
[----:B0-----:R-:W-:-:S04]  /*1670*/  IMAD.WIDE.U32 R18, R14, UR4, R18 ;  /* 0x000000040e127c25 */ /* 0x001fc8000f8e0012 */
        /* <DEDUP_REMOVED lines=12> */
[----:B------:R-:W2:Y:S01]  /*1740*/  @!P2 LDG.E R29, desc[UR14][R22.64] ;  /* 0x0000000e161da981 */ /* 0x000ea2000c1e1900 */
        /* <DEDUP_REMOVED lines=8> */
[----:B--2---:R0:W-:Y:S09]  /*17d0*/  STG.E desc[UR14][R26.64], R29 ;  /* 0x0000001d1a007986 */ /* 0x0041f2000c10190e */
[----:B------:R-:W-:Y:S05]  /*17e0*/  @!P2 BRA `(.L_x_74) ;  /* 0x00000000004ca947 */ /* 0x000fea0003800000 */
[----:B------:R-:W-:-:S05]  /*17f0*/  IADD3 R19, P2, R18, R14, RZ ;  /* 0x0000000e12137210 */ /* 0x000fca0007f5e0ff */
[----:B------:R-:W-:Y:S01]  /*1800*/  IMAD.X R0, R28, 0x1, R15, P2 ;  /* 0x000000011c007824 */ /* 0x000fe200010e060f */
[----:B------:R-:W-:-:S04]  /*1810*/  IADD3 R14, P2, R19, R10, RZ ;  /* 0x0000000a130e7210 */ /* 0x000fc80007f5e0ff */
[----:B------:R-:W-:Y:S02]  /*1820*/  IADD3.X R3, R0, R43, RZ, P2, !PT ;  /* 0x0000002b00037210 */ /* 0x000fe400017fe4ff */
[----:B------:R-:W-:Y:S02]  /*1830*/  ISETP.GE.U32.AND P2, PT, R14, UR10, PT ;  /* 0x0000000a0e007c0c */ /* 0x000fe4000bf46070 */
[----:B------:R-:W-:-:S04]  /*1840*/  LOP3.LUT R4, R3, R5, RZ, 0xfc, !PT ;  /* 0x0000000503047212 */ /* 0x000fc800078efcff */
[----:B------:R-:W-:-:S04]  /*1850*/  ISETP.LT.OR P1, PT, R4, RZ, P1 ;  /* 0x000000ff0400720c */ /* 0x000fc80000f21670 */
[----:B------:R-:W-:-:S13]  /*1860*/  ISETP.GE.OR.EX P1, PT, R3, UR11, P1, P2 ;  /* 0x0000000b03007c0c */ /* 0x000fda0008f26720 */
[----:B------:R-:W1:Y:S01]  /*1870*/  @!P1 LDC.64 R4, c[0x0][0x218] ;  /* 0x00008600ff049b82 */ /* 0x000e620000000a00 */
[----:B------:R-:W-:-:S05]  /*1880*/  @!P1 IADD3 R3, P2, R19, R2, RZ ;  /* 0x0000000213039210 */ /* 0x000fca0007f5e0ff */
[----:B------:R-:W-:Y:S01]  /*1890*/  @!P1 IMAD.X R0, R0, 0x1, R39, P2 ;  /* 0x0000000100009824 */ /* 0x000fe200010e0627 */
[----:B-1----:R-:W-:-:S04]  /*18a0*/  @!P1 LEA R2, P2, R3, R4, 0x2 ;  /* 0x0000000403029211 */ /* 0x002fc800078410ff */
[----:B------:R-:W-:Y:S01]  /*18b0*/  @!P1 LEA.HI.X R3, R3, R5, R0, 0x2, P2 ;  /* 0x0000000503039211 */ /* 0x000fe200010f1400 */
[----:B------:R-:W-:-:S06]  /*18c0*/  IMAD.MOV.U32 R5, RZ, RZ, RZ ;  /* 0x000000ffff057224 */ /* 0x000fcc00078e00ff */
[----:B------:R-:W2:Y:S01]  /*18d0*/  @!P1 LDG.E R5, desc[UR14][R2.64] ;  /* 0x0000000e02059981 */ /* 0x000ea2000c1e1900 */
[----:B------:R-:W-:Y:S02]  /*18e0*/  IMAD R15, R31, 0xc, RZ ;  /* 0x0000000c1f0f7824 */ /* 0x000fe400078e02ff */
[----:B------:R-:W-:-:S04]  /*18f0*/  IMAD.WIDE.U32 R24, R16, 0xc, R6 ;  /* 0x0000000c10187825 */ /* 0x000fc800078e0006 */
[----:B------:R-:W-:Y:S01]  /*1900*/  IMAD.IADD R25, R25, 0x1, R15 ;  /* 0x0000000119197824 */ /* 0x000fe200078e020f */
[----:B--2---:R1:W-:Y:S06]  /*1910*/  STG.E desc[UR14][R20.64], R5 ;  /* 0x0000000514007986 */ /* 0x0043ec000c10190e */
.L_x_74:
[----:B------:R-:W-:Y:S05]  /*1920*/  @!P0 BRA `(.L_x_75) ;  /* 0xfffffff0000c8947 */ /* 0x000fea000383ffff */
.L_x_71:
[----:B------:R-:W-:Y:S01]  /*1930*/  ULDC UR4, c[0x0][0x0] ;  /* 0x0000000000047ab9 */ /* 0x000fe20000000800 */
[----:B------:R-:W2:Y:S02]  /*1940*/  LDC R0, c[0x0][0xc] ;  /* 0x00000300ff007b82 */ /* 0x000ea40000000800 */
[----:B--2---:R-:W-:Y:S01]  /*1950*/  IMAD R3, R0, UR4, RZ ;  /* 0x0000000400037c24 */ /* 0x004fe2000f8e02ff */
[----:B------:R-:W-:-:S04]  /*1960*/  ULDC.64 UR4, c[0x0][0x210] ;  /* 0x0000840000047ab9 */ /* 0x000fc80000000a00 */
[----:B------:R-:W-:-:S04]  /*1970*/  IADD3 R48, P0, R3, R48, RZ ;  /* 0x0000003003307210 */ /* 0x000fc80007f1e0ff */
[----:B------:R-:W-:Y:S02]  /*1980*/  IADD3.X R49, RZ, R49, RZ, P0, !PT ;  /* 0x00000031ff317210 */ /* 0x000fe400007fe4ff */
[----:B------:R-:W-:-:S04]  /*1990*/  ISETP.GE.U32.AND P0, PT, R48, UR4, PT ;  /* 0x0000000430007c0c */ /* 0x000fc8000bf06070 */
[----:B------:R-:W-:-:S13]  /*19a0*/  ISETP.GE.AND.EX P0, PT, R49, UR5, PT, P0 ;  /* 0x0000000531007c0c */ /* 0x000fda000bf06300 */
[----:B------:R-:W-:Y:S05]  /*19b0*/  @!P0 BRA `(.L_x_76) ;  /* 0xffffffe400cc8947 */ /* 0x000fea000383ffff */
[----:B------:R-:W-:Y:S05]  /*19c0*/  EXIT ;  /* 0x000000000000794d */ /* 0x000fea0003800000 */
        .weak           $__internal_5_$__cuda_sm20_div_s64
        .type           $__internal_5_$__cuda_sm20_div_s64,@function
        .size           $__internal_5_$__cuda_sm20_div_s64,(.L_x_96 - $__internal_5_$__cuda_sm20_div_s64)
$__internal_5_$__cuda_sm20_div_s64:
        /* <DEDUP_REMOVED lines=15> */
[----:B------:R-:W-:Y:S01]  /*1ac0*/  IMAD.X R15, RZ, RZ, ~R11, P0 ;  /* 0x000000ffff0f7224 */ /* 0x000fe200000e0e0b */
[----:B------:R-:W-:-:S03]  /*1ad0*/  MOV R11, R8 ;  /* 0x00000008000b7202 */ /* 0x000fc60000000f00 */
        /* <DEDUP_REMOVED lines=37> */
[----:B------:R-:W-:-:S05]  /*1d30*/  IMAD R6, R13, R2, R6 ;  /* 0x000000020d067224 */ /* 0x000fca00078e0206 */
        /* <DEDUP_REMOVED lines=20> */
[-C--:B------:R-:W-:Y:S02]  /*1e80*/  IADD3.X R2, RZ, ~R13.reuse, RZ, P2, !PT ;  /* 0x8000000dff027210 */ /* 0x080fe400017fe4ff */
[----:B------:R-:W-:Y:S01]  /*1e90*/  SEL R12, R3, R12, !P1 ;  /* 0x0000000c030c7207 */ /* 0x000fe20004800000 */
[----:B------:R-:W-:Y:S01]  /*1ea0*/  IMAD.MOV.U32 R3, RZ, RZ, 0x0 ;  /* 0x00000000ff037424 */ /* 0x000fe200078e00ff */
[----:B------:R-:W-:Y:S01]  /*1eb0*/  SEL R13, R2, R13, !P1 ;  /* 0x0000000d020d7207 */ /* 0x000fe20004800000 */
[----:B------:R-:W-:Y:S01]  /*1ec0*/  IMAD.MOV.U32 R2, RZ, RZ, R0 ;  /* 0x000000ffff027224 */ /* 0x000fe200078e0000 */
[----:B------:R-:W-:-:S04]  /*1ed0*/  ISETP.NE.AND.EX P0, PT, R4, RZ, PT, P0 ;  /* 0x000000ff0400720c */ /* 0x000fc80003f05300 */
[----:B------:R-:W-:Y:S02]  /*1ee0*/  SEL R12, R12, 0xffffffff, P0 ;  /* 0xffffffff0c0c7807 */ /* 0x000fe40000000000 */
[----:B------:R-:W-:Y:S01]  /*1ef0*/  SEL R13, R13, 0xffffffff, P0 ;  /* 0xffffffff0d0d7807 */ /* 0x000fe20000000000 */
[----:B------:R-:W-:Y:S06]  /*1f00*/  RET.REL.NODEC R2 `(_ZN2at6native13im2col_kernelIfEEvlPKT_llllllllllllPS2_) ;  /* 0xffffffe0023c7950 */ /* 0x000fec0003c3ffff */
.L_x_77:
        /* <DEDUP_REMOVED lines=15> */
.L_x_96:


//--------------------- .text._ZN2at6native13im2col_kernelIdEEvlPKT_llllllllllllPS2_ --------------------------
	.section	.text._ZN2at6native13im2col_kernelIdEEvlPKT_llllllllllllPS2_,"ax",@progbits
	.align	128
        .global         _ZN2at6native13im2col_kernelIdEEvlPKT_llllllllllllPS2_
        .type           _ZN2at6native13im2col_kernelIdEEvlPKT_llllllllllllPS2_,@function
        .size           _ZN2at6native13im2col_kernelIdEEvlPKT_llllllllllllPS2_,(.L_x_97 - _ZN2at6native13im2col_kernelIdEEvlPKT_llllllllllllPS2_)
        .other          _ZN2at6native13im2col_kernelIdEEvlPKT_llllllllllllPS2_,@"STO_CUDA_ENTRY STV_DEFAULT"
_ZN2at6native13im2col_kernelIdEEvlPKT_llllllllllllPS2_:
.text._ZN2at6native13im2col_kernelIdEEvlPKT_llllllllllllPS2_:
        /* <DEDUP_REMOVED lines=15> */
.L_x_89:
[----:B------:R-:W-:Y:S01]  /*00f0*/  ULDC UR4, c[0x0][0x27c] ;  /* 0x00009f0000047ab9 */ /* 0x000fe20000000800 */
[----:B------:R-:W-:Y:S01]  /*0100*/  BSSY B0, `(.L_x_78) ;  /* 0x000002c000007945 */ /* 0x000fe20003800000 */
[----:B------:R-:W-:-:S04]  /*0110*/  LOP3.LUT R0, R49, UR4, RZ, 0xfc, !PT ;  /* 0x0000000431007c12 */ /* 0x000fc8000f8efcff */
[----:B------:R-:W-:-:S13]  /*0120*/  ISETP.NE.U32.AND P0, PT, R0, RZ, PT ;  /* 0x000000ff0000720c */ /* 0x000fda0003f05070 */
[----:B01----:R-:W-:Y:S05]  /*0130*/  @!P0 BRA `(.L_x_79) ;  /* 0x0000000000448947 */ /* 0x003fea0003800000 */
[----:B------:R-:W-:Y:S01]  /*0140*/  ULDC.64 UR4, c[0x0][0x278] ;  /* 0x00009e0000047ab9 */ /* 0x000fe20000000a00 */
[----:B------:R-:W-:Y:S01]  /*0150*/  IMAD.MOV.U32 R12, RZ, RZ, R48 ;  /* 0x000000ffff0c7224 */ /* 0x000fe200078e0030 */
[----:B------:R-:W-:Y:S01]  /*0160*/  MOV R0, 0x1b0 ;  /* 0x000001b000007802 */ /* 0x000fe20000000f00 */
[----:B------:R-:W-:Y:S02]  /*0170*/  IMAD.U32 R5, RZ, RZ, UR4 ;  /* 0x00000004ff057e24 */ /* 0x000fe4000f8e00ff */
[----:B------:R-:W-:Y:S02]  /*0180*/  IMAD.U32 R4, RZ, RZ, UR5 ;  /* 0x00000005ff047e24 */ /* 0x000fe4000f8e00ff */
[----:B------:R-:W-:-:S07]  /*0190*/  IMAD.MOV.U32 R7, RZ, RZ, R49 ;  /* 0x000000ffff077224 */ /* 0x000fce00078e0031 */
[----:B------:R-:W-:Y:S05]  /*01a0*/  CALL.REL.NOINC `($__internal_6_$__cuda_sm20_div_s64) ;  /* 0x00000018000c7944 */ /* 0x000fea0003c00000 */
        /* <DEDUP_REMOVED lines=10> */
.L_x_79:
        /* <DEDUP_REMOVED lines=19> */
[----:B------:R-:W-:Y:S02]  /*0380*/  @P1 IADD3 R18, R18, 0x1, RZ ;  /* 0x0000000112121810 */ /* 0x000fe40007ffe0ff */
[----:B------:R-:W-:-:S05]  /*0390*/  @!P2 LOP3.LUT R18, RZ, UR4, RZ, 0x33, !PT ;  /* 0x00000004ff12ac12 */ /* 0x000fca000f8e33ff */
[----:B------:R-:W-:-:S04]  /*03a0*/  IMAD.MOV R3, RZ, RZ, -R18 ;  /* 0x000000ffff037224 */ /* 0x000fc800078e0a12 */
[----:B------:R-:W-:-:S07]  /*03b0*/  IMAD R46, R3, UR4, R48 ;  /* 0x00000004032e7c24 */ /* 0x000fce000f8e0230 */
.L_x_80:
[----:B------:R-:W-:Y:S05]  /*03c0*/  BSYNC B0 ;  /* 0x0000000000007941 */ /* 0x000fea0003800000 */
.L_x_78:
        /* <DEDUP_REMOVED lines=12> */
[----:B------:R-:W-:Y:S05]  /*0490*/  CALL.REL.NOINC `($__internal_6_$__cuda_sm20_div_s64) ;  /* 0x0000001400507944 */ /* 0x000fea0003c00000 */
[----:B------:R-:W-:Y:S01]  /*04a0*/  IADD3 R3, P0, RZ, -R20, RZ ;  /* 0x80000014ff037210 */ /* 0x000fe20007f1e0ff */
[----:B------:R-:W-:Y:S02]  /*04b0*/  ULDC.64 UR4, c[0x0][0x270] ;  /* 0x00009c0000047ab9 */ /* 0x000fe40000000a00 */
[----:B------:R-:W-:Y:S01]  /*04c0*/  IMAD.U32 R9, RZ, RZ, UR4 ;  /* 0x00000004ff097e24 */ /* 0x000fe2000f8e00ff */
[----:B------:R-:W-:Y:S01]  /*04d0*/  IADD3.X R0, RZ, ~R21, RZ, P0, !PT ;  /* 0x80000015ff007210 */ /* 0x000fe200007fe4ff */
[----:B------:R-:W-:Y:S02]  /*04e0*/  IMAD.U32 R7, RZ, RZ, UR5 ;  /* 0x00000005ff077e24 */ /* 0x000fe4000f8e00ff */
[----:B------:R-:W-:-:S04]  /*04f0*/  IMAD.WIDE.U32 R18, R3, R9, R18 ;  /* 0x0000000903127225 */ /* 0x000fc800078e0012 */
[----:B------:R-:W-:-:S04]  /*0500*/  IMAD R0, R0, R9, RZ ;  /* 0x0000000900007224 */ /* 0x000fc800078e02ff */
[----:B------:R-:W-:-:S04]  /*0510*/  IMAD R3, R3, R7, R0 ;  /* 0x0000000703037224 */ /* 0x000fc800078e0200 */
[----:B------:R-:W-:Y:S01]  /*0520*/  IMAD.IADD R19, R19, 0x1, R3 ;  /* 0x0000000113137824 */ /* 0x000fe200078e0203 */
[----:B------:R-:W-:Y:S06]  /*0530*/  BRA `(.L_x_83) ;  /* 0x0000000000607947 */ /* 0x000fec0003800000 */
.L_x_82:
        /* <DEDUP_REMOVED lines=10> */
[----:B-1----:R-:W-:-:S05]  /*05e0*/  IMAD R4, R3, R9, RZ ;  /* 0x0000000903047224 */ /* 0x002fca00078e02ff */
[----:B------:R-:W-:-:S05]  /*05f0*/  IADD3 R5, -R4, RZ, RZ ;  /* 0x000000ff04057210 */ /* 0x000fca0007ffe1ff */
        /* <DEDUP_REMOVED lines=12> */
.L_x_83:
[----:B------:R-:W-:Y:S05]  /*06c0*/  BSYNC B0 ;  /* 0x0000000000007941 */ /* 0x000fea0003800000 */
.L_x_81:
        /* <DEDUP_REMOVED lines=41> */
.L_x_88:
[----:B0-----:R-:W0:Y:S01]  /*0960*/  LDC.64 R6, c[0x0][0x250] ;  /* 0x00009400ff067b82 */ /* 0x001e220000000a00 */
[----:B------:R-:W-:Y:S01]  /*0970*/  ULDC.64 UR4, c[0x0][0x240] ;  /* 0x0000900000047ab9 */ /* 0x000fe20000000a00 */
[----:B------:R-:W-:Y:S01]  /*0980*/  ULDC.64 UR16, c[0x0][0x220] ;  /* 0x0000880000107ab9 */ /* 0x000fe20000000a00 */
[----:B------:R-:W-:Y:S01]  /*0990*/  UIADD3 UR4, UP0, URZ, -UR4, URZ ;  /* 0x800000043f047290 */ /* 0x000fe2000ff1e03f */
[----:B------:R-:W-:Y:S01]  /*09a0*/  MOV R16, R22 ;  /* 0x0000001600107202 */ /* 0x000fe20000000f00 */
        /* <DEDUP_REMOVED lines=10> */
[----:B-1----:R-:W-:-:S03]  /*0a50*/  IMAD R0, R28, UR7, RZ ;  /* 0x000000071c007c24 */ /* 0x002fc6000f8e02ff */
[----:B------:R-:W-:Y:S01]  /*0a60*/  IADD3 R5, R5, R7, RZ ;  /* 0x0000000705057210 */ /* 0x000fe20007ffe0ff */
[----:B------:R-:W-:Y:S02]  /*0a70*/  IMAD R29, R29, UR6, R0 ;  /* 0x000000061d1d7c24 */ /* 0x000fe4000f8e0200 */
[----:B------:R-:W-:Y:S01]  /*0a80*/  IMAD.WIDE.U32 R26, R28, UR6, R4 ;  /* 0x000000061c1a7c25 */ /* 0x000fe2000f8e0004 */
[----:B--2---:R-:W-:Y:S01]  /*0a90*/  IADD3 R0, P2, R2, -0x1, RZ ;  /* 0xffffffff02007810 */ /* 0x004fe20007f5e0ff */
[----:B------:R-:W-:Y:S02]  /*0aa0*/  UIADD3 UR6, UP0, UR6, 0x1, URZ ;  /* 0x0000000106067890 */ /* 0x000fe4000ff1e03f */
[----:B------:R-:W-:Y:S01]  /*0ab0*/  IMAD R5, R21, UR16, RZ ;  /* 0x0000001015057c24 */ /* 0x000fe2000f8e02ff */
[----:B------:R-:W-:Y:S01]  /*0ac0*/  ISETP.GE.U32.AND P1, PT, R0, 0x3, PT ;  /* 0x000000030000780c */ /* 0x000fe20003f26070 */
[----:B------:R-:W-:Y:S01]  /*0ad0*/  IMAD.IADD R29, R27, 0x1, R29 ;  /* 0x000000011b1d7824 */ /* 0x000fe200078e021d */
[----:B------:R-:W-:Y:S01]  /*0ae0*/  IADD3.X R6, R3, -0x1, RZ, P2, !PT ;  /* 0xffffffff03067810 */ /* 0x000fe200017fe4ff */
[----:B------:R-:W-:Y:S01]  /*0af0*/  IMAD.MOV.U32 R28, RZ, RZ, R26 ;  /* 0x000000ffff1c7224 */ /* 0x000fe200078e001a */
[----:B------:R-:W-:Y:S01]  /*0b00*/  UIADD3.X UR7, URZ, UR7, URZ, UP0, !UPT ;  /* 0x000000073f077290 */ /* 0x000fe200087fe43f */
[----:B------:R-:W-:Y:S01]  /*0b10*/  IMAD R7, R20, UR17, R5 ;  /* 0x0000001114077c24 */ /* 0x000fe2000f8e0205 */
[----:B------:R-:W-:Y:S01]  /*0b20*/  ISETP.GE.U32.AND.EX P1, PT, R6, RZ, PT, P1 ;  /* 0x000000ff0600720c */ /* 0x000fe20003f26110 */
[----:B------:R-:W-:Y:S01]  /*0b30*/  IMAD.WIDE.U32 R4, R20, UR16, R28 ;  /* 0x0000001014047c25 */ /* 0x000fe2000f8e001c */
[----:B0-----:R-:W-:-:S03]  /*0b40*/  ISETP.LE.U32.AND P0, PT, R8, UR6, PT ;  /* 0x0000000608007c0c */ /* 0x001fc6000bf03070 */
[----:B------:R-:W-:Y:S02]  /*0b50*/  IMAD.IADD R7, R5, 0x1, R7 ;  /* 0x0000000105077824 */ /* 0x000fe400078e0207 */
[----:B------:R-:W-:Y:S02]  /*0b60*/  IMAD.U32 R0, RZ, RZ, UR7 ;  /* 0x00000007ff007e24 */ /* 0x000fe4000f8e00ff */
[----:B------:R-:W-:Y:S02]  /*0b70*/  IMAD R13, R7, UR10, RZ ;  /* 0x0000000a070d7c24 */ /* 0x000fe4000f8e02ff */
[----:B------:R-:W-:Y:S01]  /*0b80*/  IMAD.WIDE.U32 R30, R4, UR10, R16 ;  /* 0x0000000a041e7c25 */ /* 0x000fe2000f8e0010 */
[----:B------:R-:W-:-:S03]  /*0b90*/  ISETP.GE.AND.EX P0, PT, R0, R9, PT, P0 ;  /* 0x000000090000720c */ /* 0x000fc60003f06300 */
[----:B------:R-:W-:Y:S01]  /*0ba0*/  IMAD R13, R4, UR11, R13 ;  /* 0x0000000b040d7c24 */ /* 0x000fe2000f8e020d */
[----:B------:R-:W-:Y:S09]  /*0bb0*/  @!P1 BRA `(.L_x_85) ;  /* 0x0000000800089947 */ /* 0x000ff20003800000 */
[----:B------:R-:W0:Y:S01]  /*0bc0*/  LDC.64 R32, c[0x0][0x268] ;  /* 0x00009a00ff207b82 */ /* 0x000e220000000a00 */
[----:B------:R-:W-:Y:S01]  /*0bd0*/  ULDC.64 UR4, c[0x0][0x258] ;  /* 0x0000960000047ab9 */ /* 0x000fe20000000a00 */
[----:B------:R-:W-:Y:S01]  /*0be0*/  MOV R14, R24 ;  /* 0x00000018000e7202 */ /* 0x000fe20000000f00 */
[----:B------:R-:W-:Y:S01]  /*0bf0*/  IMAD R5, R47, UR4, RZ ;  /* 0x000000042f057c24 */ /* 0x000fe2000f8e02ff */
[----:B------:R-:W-:Y:S01]  /*0c00*/  ULDC.64 UR18, c[0x0][0x218] ;  /* 0x0000860000127ab9 */ /* 0x000fe20000000a00 */
[----:B------:R-:W-:Y:S02]  /*0c10*/  ULDC.64 UR12, c[0x0][0x270] ;  /* 0x00009c00000c7ab9 */ /* 0x000fe40000000a00 */
[----:B------:R-:W-:Y:S01]  /*0c20*/  IMAD R5, R46, UR5, R5 ;  /* 0x000000052e057c24 */ /* 0x000fe2000f8e0205 */
[----:B------:R-:W1:Y:S01]  /*0c30*/  LDC.64 R10, c[0x0][0x248] ;  /* 0x00009200ff0a7b82 */ /* 0x000e620000000a00 */
[----:B------:R-:W-:Y:S01]  /*0c40*/  IMAD.WIDE.U32 R6, R4, UR10, R14 ;  /* 0x0000000a04067c25 */ /* 0x000fe2000f8e000e */
[----:B------:R-:W-:-:S03]  /*0c50*/  UMOV UR5, URZ ;  /* 0x0000003f00057c82 */ /* 0x000fc60008000000 */
[----:B------:R-:W-:Y:S01]  /*0c60*/  IMAD.IADD R7, R13, 0x1, R7 ;  /* 0x000000010d077824 */ /* 0x000fe200078e0207 */
[----:B------:R-:W-:Y:S02]  /*0c70*/  LEA R14, P3, R6, UR18, 0x3 ;  /* 0x00000012060e7c11 */ /* 0x000fe4000f8618ff */
[C-C-:B0-----:R-:W-:Y:S02]  /*0c80*/  SHF.L.U64.HI R0, R32.reuse, 0x1, R33.reuse ;  /* 0x0000000120007819 */ /* 0x141fe40000010221 */
        /* <DEDUP_REMOVED lines=8> */
[C---:B------:R-:W-:Y:S02]  /*0d10*/  IMAD.IADD R11, R5.reuse, 0x1, R11 ;  /* 0x00000001050b7824 */ /* 0x040fe400078e020b */
[----:B------:R-:W-:Y:S02]  /*0d20*/  IMAD.IADD R35, R5, 0x1, R9 ;  /* 0x0000000105237824 */ /* 0x000fe400078e0209 */
[----:B------:R-:W-:Y:S02]  /*0d30*/  IMAD.MOV.U32 R34, RZ, RZ, R8 ;  /* 0x000000ffff227224 */ /* 0x000fe400078e0008 */
[----:B------:R-:W-:Y:S01]  /*0d40*/  IMAD.WIDE.U32 R8, R4, UR10, R10 ;  /* 0x0000000a04087c25 */ /* 0x000fe2000f8e000a */
[----:B------:R-:W-:-:S03]  /*0d50*/  LOP3.LUT R11, R2, 0x3, RZ, 0xc0, !PT ;  /* 0x00000003020b7812 */ /* 0x000fc600078ec0ff */
[----:B------:R-:W-:Y:S01]  /*0d60*/  IMAD.IADD R9, R13, 0x1, R9 ;  /* 0x000000010d097824 */ /* 0x000fe200078e0209 */
[----:B------:R-:W-:Y:S01]  /*0d70*/  LEA R12, P1, R8, UR18, 0x3 ;  /* 0x00000012080c7c11 */ /* 0x000fe2000f8218ff */
[----:B------:R-:W-:Y:S01]  /*0d80*/  IMAD.WIDE.U32 R4, R4, UR10, R34 ;  /* 0x0000000a04047c25 */ /* 0x000fe2000f8e0022 */
[----:B------:R-:W-:Y:S01]  /*0d90*/  IADD3 R10, P2, R11, -R2, RZ ;  /* 0x800000020b0a7210 */ /* 0x000fe20007f5e0ff */
[----:B------:R-:W-:Y:S01]  /*0da0*/  ULDC.64 UR10, c[0x0][0x278] ;  /* 0x00009e00000a7ab9 */ /* 0x000fe20000000a00 */
[----:B------:R-:W-:Y:S01]  /*0db0*/  LEA.HI.X R11, R6, UR19, R7, 0x3, P3 ;  /* 0x00000013060b7c11 */ /* 0x000fe200098f1c07 */
[C---:B------:R-:W-:Y:S01]  /*0dc0*/  IMAD.IADD R7, R13.reuse, 0x1, R5 ;  /* 0x000000010d077824 */ /* 0x040fe200078e0205 */
[----:B------:R-:W-:Y:S01]  /*0dd0*/  LEA.HI.X R9, R8, UR19, R9, 0x3, P1 ;  /* 0x0000001308097c11 */ /* 0x000fe200088f1c09 */
[----:B------:R-:W-:Y:S01]  /*0de0*/  UIMAD UR4, UR11, UR12, URZ ;  /* 0x0000000c0b0472a4 */ /* 0x000fe2000f8e023f */
[C---:B------:R-:W-:Y:S01]  /*0df0*/  LEA R8, P3, R4.reuse, UR18, 0x3 ;  /* 0x0000001204087c11 */ /* 0x040fe2000f8618ff */
[----:B------:R-:W-:Y:S01]  /*0e00*/  UIMAD.WIDE.U32 UR8, UR10, UR12, URZ ;  /* 0x0000000c0a0872a5 */ /* 0x000fe2000f8e003f */
[----:B------:R-:W-:Y:S01]  /*0e10*/  IADD3 R5, R13, R31, RZ ;  /* 0x0000001f0d057210 */ /* 0x000fe20007ffe0ff */
[----:B------:R-:W-:Y:S01]  /*0e20*/  UIMAD UR10, UR10, UR13, UR4 ;  /* 0x0000000d0a0a72a4 */ /* 0x000fe2000f8e0204 */
[----:B------:R-:W-:Y:S01]  /*0e30*/  LEA.HI.X R7, R4, UR19, R7, 0x3, P3 ;  /* 0x0000001304077c11 */ /* 0x000fe200098f1c07 */
[----:B------:R-:W-:Y:S01]  /*0e40*/  IMAD.X R4, RZ, RZ, ~R3, P2 ;  /* 0x000000ffff047224 */ /* 0x000fe200010e0e03 */
[----:B------:R-:W-:Y:S01]  /*0e50*/  LEA R6, P3, R30, UR18, 0x3 ;  /* 0x000000121e067c11 */ /* 0x000fe2000f8618ff */
[----:B------:R-:W-:Y:S01]  /*0e60*/  UIADD3 UR9, UR9, UR10, URZ ;  /* 0x0000000a09097290 */ /* 0x000fe2000fffe03f */
[----:B------:R-:W-:Y:S01]  /*0e70*/  ISETP.GE.U32.AND P1, PT, R26, UR16, PT ;  /* 0x000000101a007c0c */ /* 0x000fe2000bf26070 */
[----:B------:R-:W-:Y:S01]  /*0e80*/  IMAD.MOV.U32 R2, RZ, RZ, R22 ;  /* 0x000000ffff027224 */ /* 0x000fe200078e0016 */
[----:B------:R-:W-:Y:S01]  /*0e90*/  LEA.HI.X R5, R30, UR19, R5, 0x3, P3 ;  /* 0x000000131e057c11 */ /* 0x000fe200098f1c05 */
[----:B------:R-:W-:Y:S01]  /*0ea0*/  IMAD.MOV.U32 R3, RZ, RZ, R17 ;  /* 0x000000ffff037224 */ /* 0x000fe200078e0011 */
[----:B------:R-:W-:Y:S01]  /*0eb0*/  ISETP.GE.AND.EX P1, PT, R29, UR17, PT, P1 ;  /* 0x000000111d007c0c */ /* 0x000fe2000bf26310 */
[----:B------:R-:W-:Y:S01]  /*0ec0*/  IMAD.SHL.U32 R33, R32, 0x20, RZ ;  /* 0x0000002020217824 */ /* 0x000fe200078e00ff */
[----:B------:R-:W-:Y:S01]  /*0ed0*/  USHF.L.U32 UR12, UR8, 0x3, URZ ;  /* 0x00000003080c7899 */ /* 0x000fe2000800063f */
[----:B------:R-:W-:Y:S01]  /*0ee0*/  UMOV UR4, URZ ;  /* 0x0000003f00047c82 */ /* 0x000fe20008000000 */
[----:B------:R-:W-:Y:S01]  /*0ef0*/  USHF.L.U64.HI UR8, UR8, 0x3, UR9 ;  /* 0x0000000308087899 */ /* 0x000fe20008010209 */
[----:B------:R-:W-:Y:S01]  /*0f00*/  ULDC.64 UR16, c[0x0][0x278] ;  /* 0x00009e0000107ab9 */ /* 0x000fe20000000a00 */
[----:B------:R-:W-:-:S10]  /*0f10*/  ULDC.64 UR10, c[0x0][0x228] ;  /* 0x00008a00000a7ab9 */ /* 0x000fd40000000a00 */
.L_x_86:
[----:B0-----:R-:W-:Y:S02]  /*0f20*/  LOP3.LUT R34, R3, R29, RZ, 0xfc, !PT ;  /* 0x0000001d03227212 */ /* 0x001fe400078efcff */
[----:B------:R-:W-:Y:S02]  /*0f30*/  CS2R R38, SRZ ;  /* 0x0000000000267805 */ /* 0x000fe4000001ff00 */
[----:B------:R-:W-:Y:S01]  /*0f40*/  ISETP.GE.U32.AND P3, PT, R2, UR10, PT ;  /* 0x0000000a02007c0c */ /* 0x000fe2000bf66070 */
[----:B------:R-:W0:Y:S01]  /*0f50*/  LDC.64 R40, c[0x0][0x268] ;  /* 0x00009a00ff287b82 */ /* 0x000e220000000a00 */
[----:B------:R-:W-:-:S04]  /*0f60*/  ISETP.LT.OR P2, PT, R34, RZ, P1 ;  /* 0x000000ff2200720c */ /* 0x000fc80000f41670 */
[----:B------:R-:W-:-:S13]  /*0f70*/  ISETP.GE.OR.EX P2, PT, R3, UR11, P2, P3 ;  /* 0x0000000b03007c0c */ /* 0x000fda0009746730 */
[----:B------:R-:W-:Y:S01]  /*0f80*/  @!P2 MOV R34, R6 ;  /* 0x000000060022a202 */ /* 0x000fe20000000f00 */
[----:B------:R-:W-:-:S05]  /*0f90*/  @!P2 IMAD.MOV.U32 R35, RZ, RZ, R5 ;  /* 0x000000ffff23a224 */ /* 0x000fca00078e0005 */
[----:B------:R1:W2:Y:S01]  /*0fa0*/  @!P2 LDG.E.64 R38, desc[UR14][R34.64] ;  /* 0x0000000e2226a981 */ /* 0x0002a2000c1e1b00 */
[----:B0-----:R-:W-:-:S04]  /*0fb0*/  IADD3 R37, P2, R2, R40, RZ ;  /* 0x0000002802257210 */ /* 0x001fc80007f5e0ff */
[----:B------:R-:W-:Y:S01]  /*0fc0*/  ISETP.GE.U32.AND P3, PT, R37, UR10, PT ;  /* 0x0000000a25007c0c */ /* 0x000fe2000bf66070 */
[----:B------:R-:W-:Y:S02]  /*0fd0*/  IMAD.X R43, R3, 0x1, R41, P2 ;  /* 0x00000001032b7824 */ /* 0x000fe400010e0629 */
[----:B-1----:R-:W-:-:S03]  /*0fe0*/  IMAD.MOV.U32 R34, RZ, RZ, R44 ;  /* 0x000000ffff227224 */ /* 0x002fc600078e002c */
[----:B------:R-:W-:Y:S01]  /*0ff0*/  LOP3.LUT R36, R43, R29, RZ, 0xfc, !PT ;  /* 0x0000001d2b247212 */ /* 0x000fe200078efcff */
[----:B------:R-:W-:-:S03]  /*1000*/  IMAD.MOV.U32 R35, RZ, RZ, R45 ;  /* 0x000000ffff237224 */ /* 0x000fc600078e002d */
[----:B------:R-:W-:Y:S02]  /*1010*/  ISETP.LT.OR P2, PT, R36, RZ, P1 ;  /* 0x000000ff2400720c */ /* 0x000fe40000f41670 */
[----:B------:R-:W0:Y:S02]  /*1020*/  LDC.64 R36, c[0x0][0x270] ;  /* 0x00009c00ff247b82 */ /* 0x000e240000000a00 */
[----:B------:R-:W-:Y:S02]  /*1030*/  ISETP.GE.OR.EX P2, PT, R43, UR11, P2, P3 ;  /* 0x0000000b2b007c0c */ /* 0x000fe40009746730 */
[----:B------:R-:W-:Y:S01]  /*1040*/  CS2R R42, SRZ ;  /* 0x00000000002a7805 */ /* 0x000fe2000001ff00 */
[----:B--2---:R1:W-:Y:S10]  /*1050*/  STG.E.64 desc[UR14][R34.64], R38 ;  /* 0x0000002622007986 */ /* 0x0043f4000c101b0e */
        /* <DEDUP_REMOVED lines=17> */
[----:B------:R-:W-:Y:S01]  /*1170*/  IMAD R41, R41, 0x3, RZ ;  /* 0x0000000329297824 */ /* 0x000fe200078e02ff */
[----:B--2---:R0:W-:Y:S05]  /*1180*/  STG.E.64 desc[UR14][R38.64], R42 ;  /* 0x0000002a26007986 */ /* 0x0041ea000c101b0e */
[----:B0-----:R-:W-:Y:S02]  /*1190*/  @!P2 IMAD.MOV.U32 R42, RZ, RZ, R8 ;  /* 0x000000ffff2aa224 */ /* 0x001fe400078e0008 */
[----:B------:R-:W-:-:S05]  /*11a0*/  @!P2 IMAD.MOV.U32 R43, RZ, RZ, R7 ;  /* 0x000000ffff2ba224 */ /* 0x000fca00078e0007 */
[----:B------:R-:W2:Y:S01]  /*11b0*/  @!P2 LDG.E.64 R34, desc[UR14][R42.64] ;  /* 0x0000000e2a22a981 */ /* 0x000ea2000c1e1b00 */
[----:B------:R-:W-:Y:S02]  /*11c0*/  IADD3 R41, R41, R45, RZ ;  /* 0x0000002d29297210 */ /* 0x000fe40007ffe0ff */
[----:B------:R-:W-:Y:S02]  /*11d0*/  ISETP.GE.U32.AND P3, PT, R44, UR10, PT ;  /* 0x0000000a2c007c0c */ /* 0x000fe4000bf66070 */
[----:B------:R-:W-:-:S04]  /*11e0*/  LOP3.LUT R37, R41, R29, RZ, 0xfc, !PT ;  /* 0x0000001d29257212 */ /* 0x000fc800078efcff */
[----:B------:R-:W-:-:S04]  /*11f0*/  ISETP.LT.OR P2, PT, R37, RZ, P1 ;  /* 0x000000ff2500720c */ /* 0x000fc80000f41670 */
[----:B------:R-:W-:Y:S02]  /*1200*/  ISETP.GE.OR.EX P2, PT, R41, UR11, P2, P3 ;  /* 0x0000000b29007c0c */ /* 0x000fe40009746730 */
[----:B------:R-:W-:-:S04]  /*1210*/  LEA R38, P3, R36, R38, 0x3 ;  /* 0x0000002624267211 */ /* 0x000fc800078618ff */
[----:B------:R-:W-:Y:S02]  /*1220*/  LEA.HI.X R39, R36, R39, R53, 0x3, P3 ;  /* 0x0000002724277211 */ /* 0x000fe400018f1c35 */
[----:B------:R-:W-:-:S05]  /*1230*/  CS2R R36, SRZ ;  /* 0x0000000000247805 */ /* 0x000fca000001ff00 */
[----:B------:R-:W-:Y:S02]  /*1240*/  @!P2 IMAD.MOV.U32 R40, RZ, RZ, R14 ;  /* 0x000000ffff28a224 */ /* 0x000fe400078e000e */
[----:B------:R-:W-:Y:S01]  /*1250*/  @!P2 IMAD.MOV.U32 R41, RZ, RZ, R11 ;  /* 0x000000ffff29a224 */ /* 0x000fe200078e000b */
[----:B--2---:R0:W-:Y:S04]  /*1260*/  STG.E.64 desc[UR14][R38.64], R34 ;  /* 0x0000002226007986 */ /* 0x0041e8000c101b0e */
[----:B------:R-:W2:Y:S01]  /*1270*/  @!P2 LDG.E.64 R36, desc[UR14][R40.64] ;  /* 0x0000000e2824a981 */ /* 0x000ea2000c1e1b00 */
[----:B------:R-:W-:Y:S01]  /*1280*/  UIADD3 UR4, UP0, UR4, 0x4, URZ ;  /* 0x0000000404047890 */ /* 0x000fe2000ff1e03f */
[----:B------:R-:W-:Y:S02]  /*1290*/  IADD3 R42, P2, R38, UR12, RZ ;  /* 0x0000000c262a7c10 */ /* 0x000fe4000ff5e0ff */
[----:B------:R-:W-:Y:S01]  /*12a0*/  IADD3 R6, P4, R6, R33, RZ ;  /* 0x0000002106067210 */ /* 0x000fe20007f9e0ff */
[----:B------:R-:W-:Y:S01]  /*12b0*/  UIADD3.X UR5, URZ, UR5, URZ, UP0, !UPT ;  /* 0x000000053f057290 */ /* 0x000fe200087fe43f */
[----:B------:R-:W-:-:S02]  /*12c0*/  IADD3.X R43, R39, UR8, RZ, P2, !PT ;  /* 0x00000008272b7c10 */ /* 0x000fc400097fe4ff */
[----:B------:R-:W-:Y:S01]  /*12d0*/  IADD3 R44, P3, R10, UR4, RZ ;  /* 0x000000040a2c7c10 */ /* 0x000fe2000ff7e0ff */
[--C-:B------:R-:W-:Y:S01]  /*12e0*/  IMAD.X R5, R5, 0x1, R16.reuse, P4 ;  /* 0x0000000105057824 */ /* 0x100fe200020e0610 */
[----:B------:R-:W-:Y:S02]  /*12f0*/  IADD3 R14, P6, R14, R33, RZ ;  /* 0x000000210e0e7210 */ /* 0x000fe40007fde0ff */
[----:B------:R-:W-:Y:S02]  /*1300*/  ISETP.NE.U32.AND P2, PT, R44, RZ, PT ;  /* 0x000000ff2c00720c */ /* 0x000fe40003f45070 */
[----:B------:R-:W-:Y:S01]  /*1310*/  IADD3.X R44, R4, UR5, RZ, P3, !PT ;  /* 0x00000005042c7c10 */ /* 0x000fe20009ffe4ff */
[----:B------:R-:W-:Y:S01]  /*1320*/  IMAD.X R11, R11, 0x1, R16, P6 ;  /* 0x000000010b0b7824 */ /* 0x000fe200030e0610 */
[----:B------:R-:W-:Y:S02]  /*1330*/  LEA R2, P3, R32, R2, 0x2 ;  /* 0x0000000220027211 */ /* 0x000fe400078610ff */
[----:B------:R-:W-:-:S02]  /*1340*/  ISETP.NE.AND.EX P2, PT, R44, RZ, PT, P2 ;  /* 0x000000ff2c00720c */ /* 0x000fc40003f45320 */
[----:B------:R-:W-:Y:S01]  /*1350*/  IADD3 R44, P5, R42, UR12, RZ ;  /* 0x0000000c2a2c7c10 */ /* 0x000fe2000ffbe0ff */
[----:B------:R-:W-:Y:S01]  /*1360*/  IMAD.X R3, R3, 0x1, R0, P3 ;  /* 0x0000000103037824 */ /* 0x000fe200018e0600 */
[-C--:B------:R-:W-:Y:S02]  /*1370*/  IADD3 R12, P3, R12, R33.reuse, RZ ;  /* 0x000000210c0c7210 */ /* 0x080fe40007f7e0ff */
[----:B------:R-:W-:Y:S02]  /*1380*/  IADD3.X R45, R43, UR8, RZ, P5, !PT ;  /* 0x000000082b2d7c10 */ /* 0x000fe4000affe4ff */
[----:B------:R-:W-:Y:S02]  /*1390*/  IADD3 R8, P5, R8, R33, RZ ;  /* 0x0000002108087210 */ /* 0x000fe40007fbe0ff */
[----:B------:R-:W-:-:S03]  /*13a0*/  IADD3.X R9, R9, R16, RZ, P3, !PT ;  /* 0x0000001009097210 */ /* 0x000fc60001ffe4ff */
[----:B------:R-:W-:Y:S01]  /*13b0*/  IMAD.X R7, R7, 0x1, R16, P5 ;  /* 0x0000000107077824 */ /* 0x000fe200028e0610 */
[----:B--2---:R0:W-:Y:S01]  /*13c0*/  STG.E.64 desc[UR14][R42.64], R36 ;  /* 0x000000242a007986 */ /* 0x0041e2000c101b0e */
[----:B------:R-:W-:Y:S06]  /*13d0*/  @P2 BRA `(.L_x_86) ;  /* 0xfffffff800d02947 */ /* 0x000fec000383ffff */
.L_x_85:
        /* <DEDUP_REMOVED lines=40> */
[----:B------:R-:W1:Y:S02]  /*1660*/  LDC.64 R10, c[0x0][0x268] ;  /* 0x00009a00ff0a7b82 */ /* 0x000e640000000a00 */
[----:B-1----:R-:W-:-:S04]  /*1670*/  IMAD.WIDE.U32 R10, R2, UR4, R10 ;  /* 0x00000004020a7c25 */ /* 0x002fc8000f8e000a */
[----:B------:R-:W-:Y:S01]  /*1680*/  IMAD.IADD R12, R33, 0x1, R11 ;  /* 0x00000001210c7824 */ /* 0x000fe200078e020b */
[----:B------:R-:W-:Y:S02]  /*1690*/  IADD3 R8, P2, R22, R10, RZ ;  /* 0x0000000a16087210 */ /* 0x000fe40007f5e0ff */
[----:B------:R-:W-:Y:S02]  /*16a0*/  CS2R R32, SRZ ;  /* 0x0000000000207805 */ /* 0x000fe4000001ff00 */
[----:B------:R-:W-:Y:S01]  /*16b0*/  ISETP.GE.U32.AND P3, PT, R8, UR10, PT ;  /* 0x0000000a08007c0c */ /* 0x000fe2000bf66070 */
[----:B------:R-:W-:-:S05]  /*16c0*/  IMAD.X R9, R12, 0x1, R17, P2 ;  /* 0x000000010c097824 */ /* 0x000fca00010e0611 */
[----:B------:R-:W-:-:S04]  /*16d0*/  LOP3.LUT R0, R9, R29, RZ, 0xfc, !PT ;  /* 0x0000001d09007212 */ /* 0x000fc800078efcff */
[----:B------:R-:W-:-:S04]  /*16e0*/  ISETP.LT.OR P2, PT, R0, RZ, P1 ;  /* 0x000000ff0000720c */ /* 0x000fc80000f41670 */
[----:B------:R-:W-:-:S13]  /*16f0*/  ISETP.GE.OR.EX P2, PT, R9, UR11, P2, P3 ;  /* 0x0000000b09007c0c */ /* 0x000fda0009746730 */
[----:B0-----:R-:W0:Y:S01]  /*1700*/  @!P2 LDC.64 R34, c[0x0][0x218] ;  /* 0x00008600ff22ab82 */ /* 0x001e220000000a00 */
        /* <DEDUP_REMOVED lines=27> */
[----:B------:R-:W-:Y:S02]  /*18c0*/  @!P1 LEA.HI.X R11, R30, R3, R13, 0x3, P2 ;  /* 0x000000031e0b9211 */ /* 0x000fe400010f1c0d */
[----:B------:R-:W-:-:S06]  /*18d0*/  CS2R R2, SRZ ;  /* 0x0000000000027805 */ /* 0x000fcc000001ff00 */
[----:B------:R-:W2:Y:S01]  /*18e0*/  @!P1 LDG.E.64 R2, desc[UR14][R10.64] ;  /* 0x0000000e0a029981 */ /* 0x000ea2000c1e1b00 */
[----:B------:R-:W-:Y:S02]  /*18f0*/  IMAD R27, R27, 0x18, RZ ;  /* 0x000000181b1b7824 */ /* 0x000fe400078e02ff */
[----:B------:R-:W-:-:S04]  /*1900*/  IMAD.WIDE.U32 R44, R6, 0x18, R4 ;  /* 0x00000018062c7825 */ /* 0x000fc800078e0004 */
[----:B------:R-:W-:Y:S01]  /*1910*/  IMAD.IADD R45, R45, 0x1, R27 ;  /* 0x000000012d2d7824 */ /* 0x000fe200078e021b */
[----:B--2---:R2:W-:Y:S06]  /*1920*/  STG.E.64 desc[UR14][R8.64], R2 ;  /* 0x0000000208007986 */ /* 0x0045ec000c101b0e */
.L_x_87:
[----:B------:R-:W-:Y:S05]  /*1930*/  @!P0 BRA `(.L_x_88) ;  /* 0xfffffff000088947 */ /* 0x000fea000383ffff */
.L_x_84:
        /* <DEDUP_REMOVED lines=10> */
        .weak           $__internal_6_$__cuda_sm20_div_s64
        .type           $__internal_6_$__cuda_sm20_div_s64,@function
        .size           $__internal_6_$__cuda_sm20_div_s64,(.L_x_97 - $__internal_6_$__cuda_sm20_div_s64)
$__internal_6_$__cuda_sm20_div_s64:
        /* <DEDUP_REMOVED lines=83> */
[----:B------:R-:W-:Y:S06]  /*1f10*/  RET.REL.NODEC R2 `(_ZN2at6native13im2col_kernelIdEEvlPKT_llllllllllllPS2_) ;  /* 0xffffffe002387950 */ /* 0x000fec0003c3ffff */
.L_x_90:
        /* <DEDUP_REMOVED lines=14> */
.L_x_97:


//--------------------- .nv.shared.reserved.0     --------------------------
	.section	.nv.shared.reserved.0,"aw",@nobits
	.weak		__nv_reservedSMEM_offset_0_alias
	.size		__nv_reservedSMEM_offset_0_alias, 0, 0
	.other		__nv_reservedSMEM_offset_0_alias,@"STO_CUDA_RESERVED_SHARED STV_DEFAULT"
__nv_reservedSMEM_offset_0_alias:
	.zero		0


//--------------------- .nv.global                --------------------------
	.section	.nv.global,"aw",@nobits
.nv.global:
	.type		_ZN39_INTERNAL_72552453_9_Im2Col_cu_c1fd30784cuda3std3__48in_placeE,@object
	.size		_ZN39_INTERNAL_72552453_9_Im2Col_cu_c1fd30784cuda3std3__48in_placeE,(_ZN39_INTERNAL_72552453_9_Im2Col_cu_c1fd30784cuda3std6ranges3__45__cpo8distanceE - _ZN39_INTERNAL_72552453_9_Im2Col_cu_c1fd30784cuda3std3__48in_placeE)
_ZN39_INTERNAL_72552453_9_Im2Col_cu_c1fd30784cuda3std3__48in_placeE:
	.zero		1
	.type		_ZN39_INTERNAL_72552453_9_Im2Col_cu_c1fd30784cuda3std6ranges3__45__cpo8distanceE,@object
	.size		_ZN39_INTERNAL_72552453_9_Im2Col_cu_c1fd30784cuda3std6ranges3__45__cpo8distanceE,(_ZN39_INTERNAL_72552453_9_Im2Col_cu_c1fd30784cuda3std3__45__cpo6cbeginE - _ZN39_INTERNAL_72552453_9_Im2Col_cu_c1fd30784cuda3std6ranges3__45__cpo8distanceE)
_ZN39_INTERNAL_72552453_9_Im2Col_cu_c1fd30784cuda3std6ranges3__45__cpo8distanceE:
	.zero		1
	.type		_ZN39_INTERNAL_72552453_9_Im2Col_cu_c1fd30784cuda3std3__45__cpo6cbeginE,@object
	.size		_ZN39_INTERNAL_72552453_9_Im2Col_cu_c1fd30784cuda3std3__45__cpo6cbeginE,(_ZN39_INTERNAL_72552453_9_Im2Col_cu_c1fd30784cuda3std6ranges3__45__cpo7advanceE - _ZN39_INTERNAL_72552453_9_Im2Col_cu_c1fd30784cuda3std3__45__cpo6cbeginE)
_ZN39_INTERNAL_72552453_9_Im2Col_cu_c1fd30784cuda3std3__45__cpo6cbeginE:
	.zero		1
	.type		_ZN39_INTERNAL_72552453_9_Im2Col_cu_c1fd30784cuda3std6ranges3__45__cpo7advanceE,@object
	.size		_ZN39_INTERNAL_72552453_9_Im2Col_cu_c1fd30784cuda3std6ranges3__45__cpo7advanceE,(_ZN39_INTERNAL_72552453_9_Im2Col_cu_c1fd30784cuda3std3__45__cpo7crbeginE - _ZN39_INTERNAL_72552453_9_Im2Col_cu_c1fd30784cuda3std6ranges3__45__cpo7advanceE)
_ZN39_INTERNAL_72552453_9_Im2Col_cu_c1fd30784cuda3std6ranges3__45__cpo7advanceE:
	.zero		1
	.type		_ZN39_INTERNAL_72552453_9_Im2Col_cu_c1fd30784cuda3std3__45__cpo7crbeginE,@object
	.size		_ZN39_INTERNAL_72552453_9_Im2Col_cu_c1fd30784cuda3std3__45__cpo7crbeginE,(_ZN39_INTERNAL_72552453_9_Im2Col_cu_c1fd30784cuda3std6ranges3__45__cpo4dataE - _ZN39_INTERNAL_72552453_9_Im2Col_cu_c1fd30784cuda3std3__45__cpo7crbeginE)
_ZN39_INTERNAL_72552453_9_Im2Col_cu_c1fd30784cuda3std3__45__cpo7crbeginE:
	.zero		1
	.type		_ZN39_INTERNAL_72552453_9_Im2Col_cu_c1fd30784cuda3std6ranges3__45__cpo4dataE,@object
	.size		_ZN39_INTERNAL_72552453_9_Im2Col_cu_c1fd30784cuda3std6ranges3__45__cpo4dataE,(_ZN39_INTERNAL_72552453_9_Im2Col_cu_c1fd30784cuda3std6ranges3__45__cpo5beginE - _ZN39_INTERNAL_72552453_9_Im2Col_cu_c1fd30784cuda3std6ranges3__45__cpo4dataE)
_ZN39_INTERNAL_72552453_9_Im2Col_cu_c1fd30784cuda3std6ranges3__45__cpo4dataE:
	.zero		1
	.type		_ZN39_INTERNAL_72552453_9_Im2Col_cu_c1fd30784cuda3std6ranges3__45__cpo5beginE,@object
	.size		_ZN39_INTERNAL_72552453_9_Im2Col_cu_c1fd30784cuda3std6ranges3__45__cpo5beginE,(_ZN39_INTERNAL_72552453_9_Im2Col_cu_c1fd30784cuda3std3__441_GLOBAL__N__72552453_9_Im2Col_cu_c1fd30786ignoreE - _ZN39_INTERNAL_72552453_9_Im2Col_cu_c1fd30784cuda3std6ranges3__45__cpo5beginE)
_ZN39_INTERNAL_72552453_9_Im2Col_cu_c1fd30784cuda3std6ranges3__45__cpo5beginE:
	.zero		1
	.type		_ZN39_INTERNAL_72552453_9_Im2Col_cu_c1fd30784cuda3std3__441_GLOBAL__N__72552453_9_Im2Col_cu_c1fd30786ignoreE,@object
	.size		_ZN39_INTERNAL_72552453_9_Im2Col_cu_c1fd30784cuda3std3__441_GLOBAL__N__72552453_9_Im2Col_cu_c1fd30786ignoreE,(_ZN39_INTERNAL_72552453_9_Im2Col_cu_c1fd30784cuda3std6ranges3__45__cpo4sizeE - _ZN39_INTERNAL_72552453_9_Im2Col_cu_c1fd30784cuda3std3__441_GLOBAL__N__72552453_9_Im2Col_cu_c1fd30786ignoreE)
_ZN39_INTERNAL_72552453_9_Im2Col_cu_c1fd30784cuda3std3__441_GLOBAL__N__72552453_9_Im2Col_cu_c1fd30786ignoreE:
	.zero		1
	.type		_ZN39_INTERNAL_72552453_9_Im2Col_cu_c1fd30784cuda3std6ranges3__45__cpo4sizeE,@object
	.size		_ZN39_INTERNAL_72552453_9_Im2Col_cu_c1fd30784cuda3std6ranges3__45__cpo4sizeE,(_ZN39_INTERNAL_72552453_9_Im2Col_cu_c1fd30784cuda3std3__45__cpo5beginE - _ZN39_INTERNAL_72552453_9_Im2Col_cu_c1fd30784cuda3std6ranges3__45__cpo4sizeE)
_ZN39_INTERNAL_72552453_9_Im2Col_cu_c1fd30784cuda3std6ranges3__45__cpo4sizeE:
	.zero		1
	.type		_ZN39_INTERNAL_72552453_9_Im2Col_cu_c1fd30784cuda3std3__45__cpo5beginE,@object
	.size		_ZN39_INTERNAL_72552453_9_Im2Col_cu_c1fd30784cuda3std3__45__cpo5beginE,(_ZN39_INTERNAL_72552453_9_Im2Col_cu_c1fd30784cuda3std6ranges3__45__cpo6cbeginE - _ZN39_INTERNAL_72552453_9_Im2Col_cu_c1fd30784cuda3std3__45__cpo5beginE)
_ZN39_INTERNAL_72552453_9_Im2Col_cu_c1fd30784cuda3std3__45__cpo5beginE:
	.zero		1
	.type		_ZN39_INTERNAL_72552453_9_Im2Col_cu_c1fd30784cuda3std6ranges3__45__cpo6cbeginE,@object
	.size		_ZN39_INTERNAL_72552453_9_Im2Col_cu_c1fd30784cuda3std6ranges3__45__cpo6cbeginE,(_ZN39_INTERNAL_72552453_9_Im2Col_cu_c1fd30784cuda3std3__45__cpo6rbeginE - _ZN39_INTERNAL_72552453_9_Im2Col_cu_c1fd30784cuda3std6ranges3__45__cpo6cbeginE)
_ZN39_INTERNAL_72552453_9_Im2Col_cu_c1fd30784cuda3std6ranges3__45__cpo6cbeginE:
	.zero		1
	.type		_ZN39_INTERNAL_72552453_9_Im2Col_cu_c1fd30784cuda3std3__45__cpo6rbeginE,@object
	.size		_ZN39_INTERNAL_72552453_9_Im2Col_cu_c1fd30784cuda3std3__45__cpo6rbeginE,(_ZN39_INTERNAL_72552453_9_Im2Col_cu_c1fd30784cuda3std6ranges3__45__cpo4nextE - _ZN39_INTERNAL_72552453_9_Im2Col_cu_c1fd30784cuda3std3__45__cpo6rbeginE)
_ZN39_INTERNAL_72552453_9_Im2Col_cu_c1fd30784cuda3std3__45__cpo6rbeginE:
	.zero		1
	.type		_ZN39_INTERNAL_72552453_9_Im2Col_cu_c1fd30784cuda3std6ranges3__45__cpo4nextE,@object
	.size		_ZN39_INTERNAL_72552453_9_Im2Col_cu_c1fd30784cuda3std6ranges3__45__cpo4nextE,(_ZN39_INTERNAL_72552453_9_Im2Col_cu_c1fd30784cuda3std6ranges3__45__cpo4swapE - _ZN39_INTERNAL_72552453_9_Im2Col_cu_c1fd30784cuda3std6ranges3__45__cpo4nextE)
_ZN39_INTERNAL_72552453_9_Im2Col_cu_c1fd30784cuda3std6ranges3__45__cpo4nextE:
	.zero		1
	.type		_ZN39_INTERNAL_72552453_9_Im2Col_cu_c1fd30784cuda3std6ranges3__45__cpo4swapE,@object
	.size		_ZN39_INTERNAL_72552453_9_Im2Col_cu_c1fd30784cuda3std6ranges3__45__cpo4swapE,(_ZN39_INTERNAL_72552453_9_Im2Col_cu_c1fd30784cuda3std3__420unreachable_sentinelE - _ZN39_INTERNAL_72552453_9_Im2Col_cu_c1fd30784cuda3std6ranges3__45__cpo4swapE)
_ZN39_INTERNAL_72552453_9_Im2Col_cu_c1fd30784cuda3std6ranges3__45__cpo4swapE:
	.zero		1
	.type		_ZN39_INTERNAL_72552453_9_Im2Col_cu_c1fd30784cuda3std3__420unreachable_sentinelE,@object
	.size		_ZN39_INTERNAL_72552453_9_Im2Col_cu_c1fd30784cuda3std3__420unreachable_sentinelE,(_ZN39_INTERNAL_72552453_9_Im2Col_cu_c1fd30786thrust23THRUST_300001_SM_900_NS6system6detail10sequential3seqE - _ZN39_INTERNAL_72552453_9_Im2Col_cu_c1fd30784cuda3std3__420unreachable_sentinelE)
_ZN39_INTERNAL_72552453_9_Im2Col_cu_c1fd30784cuda3std3__420unreachable_sentinelE:
	.zero		1
	.type		_ZN39_INTERNAL_72552453_9_Im2Col_cu_c1fd30786thrust23THRUST_300001_SM_900_NS6system6detail10sequential3seqE,@object
	.size		_ZN39_INTERNAL_72552453_9_Im2Col_cu_c1fd30786thrust23THRUST_300001_SM_900_NS6system6detail10sequential3seqE,(_ZN39_INTERNAL_72552453_9_Im2Col_cu_c1fd30784cuda3std3__45__cpo4cendE - _ZN39_INTERNAL_72552453_9_Im2Col_cu_c1fd30786thrust23THRUST_300001_SM_900_NS6system6detail10sequential3seqE)
_ZN39_INTERNAL_72552453_9_Im2Col_cu_c1fd30786thrust23THRUST_300001_SM_900_NS6system6detail10sequential3seqE:
	.zero		1
	.type		_ZN39_INTERNAL_72552453_9_Im2Col_cu_c1fd30784cuda3std3__45__cpo4cendE,@object
	.size		_ZN39_INTERNAL_72552453_9_Im2Col_cu_c1fd30784cuda3std3__45__cpo4cendE,(_ZN39_INTERNAL_72552453_9_Im2Col_cu_c1fd30784cuda3std6ranges3__45__cpo9iter_swapE - _ZN39_INTERNAL_72552453_9_Im2Col_cu_c1fd30784cuda3std3__45__cpo4cendE)
_ZN39_INTERNAL_72552453_9_Im2Col_cu_c1fd30784cuda3std3__45__cpo4cendE:
	.zero		1
	.type		_ZN39_INTERNAL_72552453_9_Im2Col_cu_c1fd30784cuda3std6ranges3__45__cpo9iter_swapE,@object
	.size		_ZN39_INTERNAL_72552453_9_Im2Col_cu_c1fd30784cuda3std6ranges3__45__cpo9iter_swapE,(_ZN39_INTERNAL_72552453_9_Im2Col_cu_c1fd30784cuda3std3__45__cpo5crendE - _ZN39_INTERNAL_72552453_9_Im2Col_cu_c1fd30784cuda3std6ranges3__45__cpo9iter_swapE)
_ZN39_INTERNAL_72552453_9_Im2Col_cu_c1fd30784cuda3std6ranges3__45__cpo9iter_swapE:
	.zero		1
	.type		_ZN39_INTERNAL_72552453_9_Im2Col_cu_c1fd30784cuda3std3__45__cpo5crendE,@object
	.size		_ZN39_INTERNAL_72552453_9_Im2Col_cu_c1fd30784cuda3std3__45__cpo5crendE,(_ZN39_INTERNAL_72552453_9_Im2Col_cu_c1fd30784cuda3std6ranges3__45__cpo5cdataE - _ZN39_INTERNAL_72552453_9_Im2Col_cu_c1fd30784cuda3std3__45__cpo5crendE)
_ZN39_INTERNAL_72552453_9_Im2Col_cu_c1fd30784cuda3std3__45__cpo5crendE:
	.zero		1
	.type		_ZN39_INTERNAL_72552453_9_Im2Col_cu_c1fd30784cuda3std6ranges3__45__cpo5cdataE,@object
	.size		_ZN39_INTERNAL_72552453_9_Im2Col_cu_c1fd30784cuda3std6ranges3__45__cpo5cdataE,(_ZN39_INTERNAL_72552453_9_Im2Col_cu_c1fd30784cuda3std6ranges3__45__cpo3endE - _ZN39_INTERNAL_72552453_9_Im2Col_cu_c1fd30784cuda3std6ranges3__45__cpo5cdataE)
_ZN39_INTERNAL_72552453_9_Im2Col_cu_c1fd30784cuda3std6ranges3__45__cpo5cdataE:
	.zero		1
	.type		_ZN39_INTERNAL_72552453_9_Im2Col_cu_c1fd30784cuda3std6ranges3__45__cpo3endE,@object
	.size		_ZN39_INTERNAL_72552453_9_Im2Col_cu_c1fd30784cuda3std6ranges3__45__cpo3endE,(_ZN39_INTERNAL_72552453_9_Im2Col_cu_c1fd30784cuda3std3__419piecewise_constructE - _ZN39_INTERNAL_72552453_9_Im2Col_cu_c1fd30784cuda3std6ranges3__45__cpo3endE)
_ZN39_INTERNAL_72552453_9_Im2Col_cu_c1fd30784cuda3std6ranges3__45__cpo3endE:
	.zero		1
	.type		_ZN39_INTERNAL_72552453_9_Im2Col_cu_c1fd30784cuda3std3__419piecewise_constructE,@object
	.size		_ZN39_INTERNAL_72552453_9_Im2Col_cu_c1fd30784cuda3std3__419piecewise_constructE,(_ZN39_INTERNAL_72552453_9_Im2Col_cu_c1fd30784cuda3std6ranges3__45__cpo5ssizeE - _ZN39_INTERNAL_72552453_9_Im2Col_cu_c1fd30784cuda3std3__419piecewise_constructE)
_ZN39_INTERNAL_72552453_9_Im2Col_cu_c1fd30784cuda3std3__419piecewise_constructE:
	.zero		1
	.type		_ZN39_INTERNAL_72552453_9_Im2Col_cu_c1fd30784cuda3std6ranges3__45__cpo5ssizeE,@object
	.size		_ZN39_INTERNAL_72552453_9_Im2Col_cu_c1fd30784cuda3std6ranges3__45__cpo5ssizeE,(_ZN39_INTERNAL_72552453_9_Im2Col_cu_c1fd30784cuda3std3__45__cpo3endE - _ZN39_INTERNAL_72552453_9_Im2Col_cu_c1fd30784cuda3std6ranges3__45__cpo5ssizeE)
_ZN39_INTERNAL_72552453_9_Im2Col_cu_c1fd30784cuda3std6ranges3__45__cpo5ssizeE:
	.zero		1
	.type		_ZN39_INTERNAL_72552453_9_Im2Col_cu_c1fd30784cuda3std3__45__cpo3endE,@object
	.size		_ZN39_INTERNAL_72552453_9_Im2Col_cu_c1fd30784cuda3std3__45__cpo3endE,(_ZN39_INTERNAL_72552453_9_Im2Col_cu_c1fd30784cuda3std6ranges3__45__cpo4cendE - _ZN39_INTERNAL_72552453_9_Im2Col_cu_c1fd30784cuda3std3__45__cpo3endE)
_ZN39_INTERNAL_72552453_9_Im2Col_cu_c1fd30784cuda3std3__45__cpo3endE:
	.zero		1
	.type		_ZN39_INTERNAL_72552453_9_Im2Col_cu_c1fd30784cuda3std6ranges3__45__cpo4cendE,@object
	.size		_ZN39_INTERNAL_72552453_9_Im2Col_cu_c1fd30784cuda3std6ranges3__45__cpo4cendE,(_ZN39_INTERNAL_72552453_9_Im2Col_cu_c1fd30784cuda3std3__45__cpo4rendE - _ZN39_INTERNAL_72552453_9_Im2Col_cu_c1fd30784cuda3std6ranges3__45__cpo4cendE)
_ZN39_INTERNAL_72552453_9_Im2Col_cu_c1fd30784cuda3std6ranges3__45__cpo4cendE:
	.zero		1
	.type		_ZN39_INTERNAL_72552453_9_Im2Col_cu_c1fd30784cuda3std3__45__cpo4rendE,@object
	.size		_ZN39_INTERNAL_72552453_9_Im2Col_cu_c1fd30784cuda3std3__45__cpo4rendE,(_ZN39_INTERNAL_72552453_9_Im2Col_cu_c1fd30784cuda3std6ranges3__45__cpo4prevE - _ZN39_INTERNAL_72552453_9_Im2Col_cu_c1fd30784cuda3std3__45__cpo4rendE)
_ZN39_INTERNAL_72552453_9_Im2Col_cu_c1fd30784cuda3std3__45__cpo4rendE:
	.zero		1
	.type		_ZN39_INTERNAL_72552453_9_Im2Col_cu_c1fd30784cuda3std6ranges3__45__cpo4prevE,@object
	.size		_ZN39_INTERNAL_72552453_9_Im2Col_cu_c1fd30784cuda3std6ranges3__45__cpo4prevE,(_ZN39_INTERNAL_72552453_9_Im2Col_cu_c1fd30784cuda3std6ranges3__45__cpo9iter_moveE - _ZN39_INTERNAL_72552453_9_Im2Col_cu_c1fd30784cuda3std6ranges3__45__cpo4prevE)
_ZN39_INTERNAL_72552453_9_Im2Col_cu_c1fd30784cuda3std6ranges3__45__cpo4prevE:
	.zero		1
	.type		_ZN39_INTERNAL_72552453_9_Im2Col_cu_c1fd30784cuda3std6ranges3__45__cpo9iter_moveE,@object
	.size		_ZN39_INTERNAL_72552453_9_Im2Col_cu_c1fd30784cuda3std6ranges3__45__cpo9iter_moveE,(.L_13 - _ZN39_INTERNAL_72552453_9_Im2Col_cu_c1fd30784cuda3std6ranges3__45__cpo9iter_moveE)
_ZN39_INTERNAL_72552453_9_Im2Col_cu_c1fd30784cuda3std6ranges3__45__cpo9iter_moveE:
	.zero		1
.L_13:


//--------------------- .nv.constant0._ZN2at6native13im2col_kernelIbEEvlPKT_llllllllllllPS2_ --------------------------
	.section	.nv.constant0._ZN2at6native13im2col_kernelIbEEvlPKT_llllllllllllPS2_,"a",@progbits
	.sectionflags	@""
	.align	4
.nv.constant0._ZN2at6native13im2col_kernelIbEEvlPKT_llllllllllllPS2_:
	.zero		648


//--------------------- .nv.constant0._ZN2at6native13im2col_kernelIN3c108BFloat16EEEvlPKT_llllllllllllPS4_ --------------------------
	.section	.nv.constant0._ZN2at6native13im2col_kernelIN3c108BFloat16EEEvlPKT_llllllllllllPS4_,"a",@progbits
	.sectionflags	@""
	.align	4
.nv.constant0._ZN2at6native13im2col_kernelIN3c108BFloat16EEEvlPKT_llllllllllllPS4_:
	.zero		648


//--------------------- .nv.constant0._ZN2at6native13im2col_kernelIN3c104HalfEEEvlPKT_llllllllllllPS4_ --------------------------
	.section	.nv.constant0._ZN2at6native13im2col_kernelIN3c104HalfEEEvlPKT_llllllllllllPS4_,"a",@progbits
	.sectionflags	@""
	.align	4
.nv.constant0._ZN2at6native13im2col_kernelIN3c104HalfEEEvlPKT_llllllllllllPS4_:
	.zero		648


//--------------------- .nv.constant0._ZN2at6native13im2col_kernelIN3c107complexIfEEEEvlPKT_llllllllllllPS5_ --------------------------
	.section	.nv.constant0._ZN2at6native13im2col_kernelIN3c107complexIfEEEEvlPKT_llllllllllllPS5_,"a",@progbits
	.sectionflags	@""
	.align	4
.nv.constant0._ZN2at6native13im2col_kernelIN3c107complexIfEEEEvlPKT_llllllllllllPS5_:
	.zero		648


//--------------------- .nv.constant0._ZN2at6native13im2col_kernelIN3c107complexIdEEEEvlPKT_llllllllllllPS5_ --------------------------
	.section	.nv.constant0._ZN2at6native13im2col_kernelIN3c107complexIdEEEEvlPKT_llllllllllllPS5_,"a",@progbits
	.sectionflags	@""
	.align	4
.nv.constant0._ZN2at6native13im2col_kernelIN3c107complexIdEEEEvlPKT_llllllllllllPS5_:
	.zero		648


//--------------------- .nv.constant0._ZN2at6native13im2col_kernelIfEEvlPKT_llllllllllllPS2_ --------------------------
	.section	.nv.constant0._ZN2at6native13im2col_kernelIfEEvlPKT_llllllllllllPS2_,"a",@progbits
	.sectionflags	@""
	.align	4
.nv.constant0._ZN2at6native13im2col_kernelIfEEvlPKT_llllllllllllPS2_:
	.zero		648


//--------------------- .nv.constant0._ZN2at6native13im2col_kernelIdEEvlPKT_llllllllllllPS2_ --------------------------
	.section	.nv.constant0._ZN2at6native13im2col_kernelIdEEvlPKT_llllllllllllPS2_,"a",@progbits
	.sectionflags	@""
	.align	4
.nv.constant0._ZN2at6native13im2col_kernelIdEEvlPKT_llllllllllllPS2_:
	.zero		648


//--------------------- SYMBOLS --------------------------

	.type		.nv.reservedSmem.offset0,@object
	.size		.nv.reservedSmem.offset0,0x4
